//
// Generated by NVIDIA NVVM Compiler
//
// Compiler Build ID: CL-36424714
// Cuda compilation tools, release 13.0, V13.0.88
// Based on NVVM 20.0.0
//

.version 9.0
.target sm_100
.address_size 64

	// .globl	_Z15smoothingKernelPfS_S_mjj
.func  (.param .b64 func_retval0) __internal_accurate_pow
(
	.param .b64 __internal_accurate_pow_param_0
)
;

.visible .entry _Z15smoothingKernelPfS_S_mjj(
	.param .u64 .ptr .align 1 _Z15smoothingKernelPfS_S_mjj_param_0,
	.param .u64 .ptr .align 1 _Z15smoothingKernelPfS_S_mjj_param_1,
	.param .u64 .ptr .align 1 _Z15smoothingKernelPfS_S_mjj_param_2,
	.param .u64 _Z15smoothingKernelPfS_S_mjj_param_3,
	.param .u32 _Z15smoothingKernelPfS_S_mjj_param_4,
	.param .u32 _Z15smoothingKernelPfS_S_mjj_param_5
)
{
	.reg .pred 	%p<14>;
	.reg .b32 	%r<75>;
	.reg .b32 	%f<34>;
	.reg .b64 	%rd<29>;

	ld.param.u64 	%rd7, [_Z15smoothingKernelPfS_S_mjj_param_0];
	ld.param.u64 	%rd6, [_Z15smoothingKernelPfS_S_mjj_param_1];
	ld.param.u64 	%rd8, [_Z15smoothingKernelPfS_S_mjj_param_2];
	ld.param.u64 	%rd9, [_Z15smoothingKernelPfS_S_mjj_param_3];
	ld.param.u32 	%r31, [_Z15smoothingKernelPfS_S_mjj_param_4];
	ld.param.u32 	%r32, [_Z15smoothingKernelPfS_S_mjj_param_5];
	cvta.to.global.u64 	%rd1, %rd7;
	cvta.to.global.u64 	%rd2, %rd8;
	mov.u32 	%r33, %ctaid.x;
	mov.u32 	%r34, %ntid.x;
	mov.u32 	%r35, %tid.x;
	mad.lo.s32 	%r36, %r33, %r34, %r35;
	cvt.u64.u32 	%rd3, %r36;
	setp.le.u64 	%p1, %rd9, %rd3;
	@%p1 bra 	$L__BB0_18;
	cvt.u32.u64 	%r37, %rd3;
	div.u32 	%r2, %r37, %r31;
	mul.lo.s32 	%r38, %r2, %r31;
	sub.s32 	%r1, %r37, %r38;
	setp.gt.s32 	%p2, %r2, 1;
	@%p2 bra 	$L__BB0_3;
	neg.s32 	%r70, %r2;
	mov.b32 	%r67, 3;
	bra.uni 	$L__BB0_4;
$L__BB0_3:
	add.s32 	%r40, %r32, -3;
	setp.gt.u32 	%p3, %r2, %r40;
	sub.s32 	%r41, %r32, %r2;
	selp.b32 	%r67, %r41, 3, %p3;
	mov.b32 	%r70, -2;
$L__BB0_4:
	setp.gt.s32 	%p4, %r1, 1;
	@%p4 bra 	$L__BB0_6;
	neg.s32 	%r68, %r1;
	mov.b32 	%r69, 3;
	bra.uni 	$L__BB0_7;
$L__BB0_6:
	add.s32 	%r44, %r31, -3;
	setp.gt.u32 	%p5, %r1, %r44;
	sub.s32 	%r45, %r31, %r1;
	selp.b32 	%r69, %r45, 3, %p5;
	mov.b32 	%r68, -2;
$L__BB0_7:
	setp.ge.s32 	%p6, %r70, %r67;
	@%p6 bra 	$L__BB0_18;
	cvta.to.global.u64 	%rd10, %rd6;
	shl.b64 	%rd11, %rd3, 2;
	add.s64 	%rd4, %rd10, %rd11;
	add.s32 	%r48, %r37, %r69;
	xor.b32  	%r49, %r48, 2;
	max.s32 	%r50, %r1, 2;
	mad.lo.s32 	%r51, %r31, %r2, %r50;
	sub.s32 	%r52, %r49, %r51;
	sub.s32 	%r53, %r48, %r51;
	add.s32 	%r11, %r53, 1;
	and.b32  	%r12, %r52, 3;
	add.s32 	%r13, %r68, 1;
	add.s32 	%r14, %r68, 2;
	add.s32 	%r15, %r68, 3;
	add.s32 	%r16, %r37, 3;
$L__BB0_9:
	setp.ge.s32 	%p7, %r68, %r69;
	@%p7 bra 	$L__BB0_17;
	setp.eq.s32 	%p8, %r12, 0;
	mul.lo.s32 	%r18, %r70, 5;
	ld.global.f32 	%f32, [%rd4];
	mov.u32 	%r71, %r68;
	@%p8 bra 	$L__BB0_14;
	setp.eq.s32 	%p9, %r12, 1;
	add.s32 	%r54, %r18, %r68;
	add.s32 	%r55, %r54, 12;
	mul.wide.s32 	%rd12, %r55, 4;
	add.s64 	%rd5, %rd2, %rd12;
	ld.global.f32 	%f8, [%rd5];
	mul.f32 	%f9, %f8, 0f3BCE168A;
	add.s32 	%r56, %r70, %r2;
	mad.lo.s32 	%r57, %r56, %r31, %r1;
	add.s32 	%r19, %r57, %r68;
	mul.wide.u32 	%rd13, %r19, 4;
	add.s64 	%rd14, %rd1, %rd13;
	ld.global.f32 	%f10, [%rd14];
	fma.rn.f32 	%f32, %f9, %f10, %f32;
	st.global.f32 	[%rd4], %f32;
	mov.u32 	%r71, %r13;
	@%p9 bra 	$L__BB0_14;
	setp.eq.s32 	%p10, %r12, 2;
	ld.global.f32 	%f11, [%rd5+4];
	mul.f32 	%f12, %f11, 0f3BCE168A;
	add.s32 	%r58, %r19, 1;
	mul.wide.u32 	%rd15, %r58, 4;
	add.s64 	%rd16, %rd1, %rd15;
	ld.global.f32 	%f13, [%rd16];
	fma.rn.f32 	%f32, %f12, %f13, %f32;
	st.global.f32 	[%rd4], %f32;
	mov.u32 	%r71, %r14;
	@%p10 bra 	$L__BB0_14;
	ld.global.f32 	%f14, [%rd5+8];
	mul.f32 	%f15, %f14, 0f3BCE168A;
	add.s32 	%r59, %r19, 2;
	mul.wide.u32 	%rd17, %r59, 4;
	add.s64 	%rd18, %rd1, %rd17;
	ld.global.f32 	%f16, [%rd18];
	fma.rn.f32 	%f32, %f15, %f16, %f32;
	st.global.f32 	[%rd4], %f32;
	mov.u32 	%r71, %r15;
$L__BB0_14:
	setp.lt.u32 	%p11, %r11, 3;
	@%p11 bra 	$L__BB0_17;
	add.s32 	%r74, %r71, 12;
	add.s32 	%r73, %r71, %r18;
	add.s32 	%r60, %r16, %r71;
	mad.lo.s32 	%r72, %r31, %r70, %r60;
$L__BB0_16:
	add.s32 	%r61, %r73, 12;
	mul.wide.s32 	%rd19, %r61, 4;
	add.s64 	%rd20, %rd2, %rd19;
	ld.global.f32 	%f17, [%rd20];
	mul.f32 	%f18, %f17, 0f3BCE168A;
	add.s32 	%r62, %r72, -2;
	add.s32 	%r63, %r72, -3;
	mul.wide.u32 	%rd21, %r63, 4;
	add.s64 	%rd22, %rd1, %rd21;
	ld.global.f32 	%f19, [%rd22];
	fma.rn.f32 	%f20, %f18, %f19, %f32;
	st.global.f32 	[%rd4], %f20;
	ld.global.f32 	%f21, [%rd20+4];
	mul.f32 	%f22, %f21, 0f3BCE168A;
	mul.wide.u32 	%rd23, %r62, 4;
	add.s64 	%rd24, %rd1, %rd23;
	ld.global.f32 	%f23, [%rd24];
	fma.rn.f32 	%f24, %f22, %f23, %f20;
	st.global.f32 	[%rd4], %f24;
	ld.global.f32 	%f25, [%rd20+8];
	mul.f32 	%f26, %f25, 0f3BCE168A;
	add.s32 	%r64, %r72, -1;
	mul.wide.u32 	%rd25, %r64, 4;
	add.s64 	%rd26, %rd1, %rd25;
	ld.global.f32 	%f27, [%rd26];
	fma.rn.f32 	%f28, %f26, %f27, %f24;
	st.global.f32 	[%rd4], %f28;
	ld.global.f32 	%f29, [%rd20+12];
	mul.f32 	%f30, %f29, 0f3BCE168A;
	mul.wide.u32 	%rd27, %r72, 4;
	add.s64 	%rd28, %rd1, %rd27;
	ld.global.f32 	%f31, [%rd28];
	fma.rn.f32 	%f32, %f30, %f31, %f28;
	st.global.f32 	[%rd4], %f32;
	add.s32 	%r27, %r74, 4;
	add.s32 	%r65, %r74, -8;
	add.s32 	%r73, %r73, 4;
	add.s32 	%r72, %r72, 4;
	setp.lt.s32 	%p12, %r65, %r69;
	mov.u32 	%r74, %r27;
	@%p12 bra 	$L__BB0_16;
$L__BB0_17:
	add.s32 	%r70, %r70, 1;
	setp.lt.s32 	%p13, %r70, %r67;
	@%p13 bra 	$L__BB0_9;
$L__BB0_18:
	ret;

}
	// .globl	_Z14gradientKernelPfS_S_S_mjj
.visible .entry _Z14gradientKernelPfS_S_S_mjj(
	.param .u64 .ptr .align 1 _Z14gradientKernelPfS_S_S_mjj_param_0,
	.param .u64 .ptr .align 1 _Z14gradientKernelPfS_S_S_mjj_param_1,
	.param .u64 .ptr .align 1 _Z14gradientKernelPfS_S_S_mjj_param_2,
	.param .u64 .ptr .align 1 _Z14gradientKernelPfS_S_S_mjj_param_3,
	.param .u64 _Z14gradientKernelPfS_S_S_mjj_param_4,
	.param .u32 _Z14gradientKernelPfS_S_S_mjj_param_5,
	.param .u32 _Z14gradientKernelPfS_S_S_mjj_param_6
)
{
	.reg .pred 	%p<76>;
	.reg .b32 	%r<134>;
	.reg .b32 	%f<41>;
	.reg .b64 	%rd<31>;
	.reg .b64 	%fd<104>;

	ld.param.u64 	%rd9, [_Z14gradientKernelPfS_S_S_mjj_param_0];
	ld.param.u64 	%rd6, [_Z14gradientKernelPfS_S_S_mjj_param_1];
	ld.param.u64 	%rd10, [_Z14gradientKernelPfS_S_S_mjj_param_4];
	ld.param.u32 	%r36, [_Z14gradientKernelPfS_S_S_mjj_param_5];
	ld.param.u32 	%r37, [_Z14gradientKernelPfS_S_S_mjj_param_6];
	cvta.to.global.u64 	%rd1, %rd9;
	mov.u32 	%r38, %ctaid.x;
	mov.u32 	%r39, %ntid.x;
	mov.u32 	%r40, %tid.x;
	mad.lo.s32 	%r41, %r38, %r39, %r40;
	cvt.u64.u32 	%rd2, %r41;
	setp.le.u64 	%p2, %rd10, %rd2;
	@%p2 bra 	$L__BB1_46;
	cvt.u32.u64 	%r42, %rd2;
	div.u32 	%r2, %r42, %r36;
	mul.lo.s32 	%r43, %r2, %r36;
	sub.s32 	%r1, %r42, %r43;
	setp.gt.s32 	%p3, %r2, 0;
	@%p3 bra 	$L__BB1_3;
	neg.s32 	%r129, %r2;
	mov.b32 	%r126, 2;
	bra.uni 	$L__BB1_4;
$L__BB1_3:
	add.s32 	%r45, %r37, -2;
	setp.gt.u32 	%p4, %r2, %r45;
	sub.s32 	%r46, %r37, %r2;
	selp.b32 	%r126, %r46, 2, %p4;
	mov.b32 	%r129, -1;
$L__BB1_4:
	setp.gt.s32 	%p5, %r1, 0;
	@%p5 bra 	$L__BB1_6;
	neg.s32 	%r127, %r1;
	mov.b32 	%r128, 2;
	bra.uni 	$L__BB1_7;
$L__BB1_6:
	add.s32 	%r49, %r36, -2;
	setp.gt.u32 	%p6, %r1, %r49;
	sub.s32 	%r50, %r36, %r1;
	selp.b32 	%r128, %r50, 2, %p6;
	mov.b32 	%r127, -1;
$L__BB1_7:
	setp.ge.s32 	%p7, %r129, %r126;
	@%p7 bra 	$L__BB1_46;
	mov.f64 	%fd37, 0d4000000000000000;
	{
	.reg .b32 %temp; 
	mov.b64 	{%temp, %r11}, %fd37;
	}
	and.b32  	%r12, %r11, 2146435072;
	setp.eq.s32 	%p8, %r12, 1062207488;
	setp.lt.s32 	%p9, %r11, 0;
	selp.b32 	%r13, 0, 2146435072, %p9;
	and.b32  	%r53, %r11, 2147483647;
	setp.ne.s32 	%p10, %r53, 1071644672;
	and.pred  	%p1, %p8, %p10;
	cvta.to.global.u64 	%rd11, %rd6;
	shl.b64 	%rd12, %rd2, 2;
	add.s64 	%rd3, %rd11, %rd12;
	add.s32 	%r14, %r42, %r128;
	max.s32 	%r54, %r1, 1;
	mad.lo.s32 	%r15, %r36, %r2, %r54;
	mov.f32 	%f40, 0f00000000;
	mov.f32 	%f39, %f40;
$L__BB1_9:
	setp.ge.s32 	%p11, %r127, %r128;
	@%p11 bra 	$L__BB1_45;
	add.s32 	%r55, %r14, %r15;
	and.b32  	%r56, %r55, 1;
	setp.eq.b32 	%p12, %r56, 1;
	mov.u32 	%r130, %r127;
	@%p12 bra 	$L__BB1_22;
	ld.param.u64 	%rd29, [_Z14gradientKernelPfS_S_S_mjj_param_3];
	ld.param.u64 	%rd27, [_Z14gradientKernelPfS_S_S_mjj_param_2];
	or.b32  	%r17, %r13, -2147483648;
	setp.lt.s32 	%p13, %r11, 0;
	setp.eq.s32 	%p14, %r12, 1062207488;
	mad.lo.s32 	%r57, %r129, 3, %r127;
	add.s32 	%r58, %r57, 4;
	cvta.to.global.u64 	%rd13, %rd27;
	mul.wide.s32 	%rd14, %r58, 4;
	add.s64 	%rd15, %rd13, %rd14;
	ld.global.f32 	%f19, [%rd15];
	add.s32 	%r59, %r129, %r2;
	mad.lo.s32 	%r60, %r59, %r36, %r1;
	add.s32 	%r61, %r60, %r127;
	mul.wide.u32 	%rd16, %r61, 4;
	add.s64 	%rd17, %rd1, %rd16;
	ld.global.f32 	%f20, [%rd17];
	fma.rn.f32 	%f39, %f19, %f20, %f39;
	cvta.to.global.u64 	%rd18, %rd29;
	add.s64 	%rd19, %rd18, %rd14;
	ld.global.f32 	%f21, [%rd19];
	fma.rn.f32 	%f40, %f20, %f21, %f40;
	cvt.f64.f32 	%fd1, %f39;
	{
	.reg .b32 %temp; 
	mov.b64 	{%temp, %r18}, %fd1;
	}
	abs.f64 	%fd2, %fd1;
	{ // callseq 0, 0
	.param .b64 param0;
	st.param.f64 	[param0], %fd2;
	.param .b64 retval0;
	call.uni (retval0), 
	__internal_accurate_pow, 
	(
	param0
	);
	ld.param.f64 	%fd38, [retval0];
	} // callseq 0
	setp.lt.s32 	%p16, %r18, 0;
	neg.f64 	%fd40, %fd38;
	selp.f64 	%fd41, %fd40, %fd38, %p14;
	selp.f64 	%fd42, %fd41, %fd38, %p16;
	setp.eq.f32 	%p17, %f39, 0f00000000;
	selp.b32 	%r62, %r18, 0, %p14;
	or.b32  	%r63, %r62, 2146435072;
	selp.b32 	%r64, %r63, %r62, %p13;
	mov.b32 	%r65, 0;
	mov.b64 	%fd43, {%r65, %r64};
	selp.f64 	%fd98, %fd43, %fd42, %p17;
	add.f64 	%fd44, %fd1, 0d4000000000000000;
	{
	.reg .b32 %temp; 
	mov.b64 	{%temp, %r66}, %fd44;
	}
	and.b32  	%r67, %r66, 2146435072;
	setp.ne.s32 	%p18, %r67, 2146435072;
	@%p18 bra 	$L__BB1_16;
	setp.nan.f32 	%p19, %f39, %f39;
	@%p19 bra 	$L__BB1_15;
	setp.neu.f64 	%p20, %fd2, 0d7FF0000000000000;
	@%p20 bra 	$L__BB1_16;
	setp.lt.s32 	%p21, %r18, 0;
	selp.b32 	%r68, %r17, %r13, %p1;
	selp.b32 	%r69, %r68, %r13, %p21;
	mov.b32 	%r70, 0;
	mov.b64 	%fd98, {%r70, %r69};
	bra.uni 	$L__BB1_16;
$L__BB1_15:
	mov.f64 	%fd45, 0d4000000000000000;
	add.rn.f64 	%fd98, %fd1, %fd45;
$L__BB1_16:
	setp.lt.s32 	%p22, %r11, 0;
	setp.eq.s32 	%p23, %r12, 1062207488;
	cvt.f64.f32 	%fd7, %f40;
	{
	.reg .b32 %temp; 
	mov.b64 	{%temp, %r19}, %fd7;
	}
	abs.f64 	%fd8, %fd7;
	{ // callseq 1, 0
	.param .b64 param0;
	st.param.f64 	[param0], %fd8;
	.param .b64 retval0;
	call.uni (retval0), 
	__internal_accurate_pow, 
	(
	param0
	);
	ld.param.f64 	%fd46, [retval0];
	} // callseq 1
	setp.lt.s32 	%p25, %r19, 0;
	neg.f64 	%fd48, %fd46;
	selp.f64 	%fd49, %fd48, %fd46, %p23;
	selp.f64 	%fd50, %fd49, %fd46, %p25;
	setp.eq.f32 	%p26, %f40, 0f00000000;
	selp.b32 	%r71, %r19, 0, %p23;
	or.b32  	%r72, %r71, 2146435072;
	selp.b32 	%r73, %r72, %r71, %p22;
	mov.b32 	%r74, 0;
	mov.b64 	%fd51, {%r74, %r73};
	selp.f64 	%fd99, %fd51, %fd50, %p26;
	add.f64 	%fd52, %fd7, 0d4000000000000000;
	{
	.reg .b32 %temp; 
	mov.b64 	{%temp, %r75}, %fd52;
	}
	and.b32  	%r76, %r75, 2146435072;
	setp.ne.s32 	%p27, %r76, 2146435072;
	@%p27 bra 	$L__BB1_21;
	setp.nan.f32 	%p28, %f40, %f40;
	@%p28 bra 	$L__BB1_20;
	setp.neu.f64 	%p29, %fd8, 0d7FF0000000000000;
	@%p29 bra 	$L__BB1_21;
	selp.b32 	%r77, %r17, %r13, %p1;
	selp.b32 	%r78, %r77, %r13, %p25;
	mov.b32 	%r79, 0;
	mov.b64 	%fd99, {%r79, %r78};
	bra.uni 	$L__BB1_21;
$L__BB1_20:
	mov.f64 	%fd53, 0d4000000000000000;
	add.rn.f64 	%fd99, %fd7, %fd53;
$L__BB1_21:
	add.s32 	%r130, %r127, 1;
	setp.eq.f32 	%p31, %f40, 0f3F800000;
	selp.f64 	%fd54, 0d3FF0000000000000, %fd99, %p31;
	setp.eq.f32 	%p32, %f39, 0f3F800000;
	selp.f64 	%fd55, 0d3FF0000000000000, %fd98, %p32;
	add.f64 	%fd56, %fd55, %fd54;
	sqrt.rn.f64 	%fd57, %fd56;
	cvt.rn.f32.f64 	%f22, %fd57;
	st.global.f32 	[%rd3], %f22;
$L__BB1_22:
	setp.eq.s32 	%p33, %r14, %r15;
	@%p33 bra 	$L__BB1_45;
	cvt.u32.u64 	%r80, %rd2;
	add.s32 	%r133, %r130, 4;
	mad.lo.s32 	%r132, %r129, 3, %r130;
	add.s32 	%r81, %r80, %r130;
	mad.lo.s32 	%r131, %r36, %r129, %r81;
$L__BB1_24:
	mov.u32 	%r27, %r133;
	ld.param.u64 	%rd30, [_Z14gradientKernelPfS_S_S_mjj_param_3];
	ld.param.u64 	%rd28, [_Z14gradientKernelPfS_S_S_mjj_param_2];
	setp.lt.s32 	%p34, %r11, 0;
	setp.eq.s32 	%p35, %r12, 1062207488;
	add.s32 	%r82, %r132, 4;
	cvta.to.global.u64 	%rd20, %rd28;
	mul.wide.s32 	%rd21, %r82, 4;
	add.s64 	%rd4, %rd20, %rd21;
	ld.global.f32 	%f23, [%rd4];
	mul.wide.u32 	%rd22, %r131, 4;
	add.s64 	%rd23, %rd1, %rd22;
	ld.global.f32 	%f24, [%rd23];
	fma.rn.f32 	%f11, %f23, %f24, %f39;
	cvta.to.global.u64 	%rd24, %rd30;
	add.s64 	%rd5, %rd24, %rd21;
	ld.global.f32 	%f25, [%rd5];
	fma.rn.f32 	%f12, %f24, %f25, %f40;
	cvt.f64.f32 	%fd13, %f11;
	{
	.reg .b32 %temp; 
	mov.b64 	{%temp, %r28}, %fd13;
	}
	abs.f64 	%fd14, %fd13;
	{ // callseq 2, 0
	.param .b64 param0;
	st.param.f64 	[param0], %fd14;
	.param .b64 retval0;
	call.uni (retval0), 
	__internal_accurate_pow, 
	(
	param0
	);
	ld.param.f64 	%fd58, [retval0];
	} // callseq 2
	setp.lt.s32 	%p37, %r28, 0;
	neg.f64 	%fd60, %fd58;
	selp.f64 	%fd61, %fd60, %fd58, %p35;
	selp.f64 	%fd62, %fd61, %fd58, %p37;
	setp.eq.f32 	%p38, %f11, 0f00000000;
	selp.b32 	%r83, %r28, 0, %p35;
	or.b32  	%r84, %r83, 2146435072;
	selp.b32 	%r85, %r84, %r83, %p34;
	mov.b32 	%r86, 0;
	mov.b64 	%fd63, {%r86, %r85};
	selp.f64 	%fd100, %fd63, %fd62, %p38;
	add.f64 	%fd64, %fd13, 0d4000000000000000;
	{
	.reg .b32 %temp; 
	mov.b64 	{%temp, %r87}, %fd64;
	}
	and.b32  	%r88, %r87, 2146435072;
	setp.ne.s32 	%p39, %r88, 2146435072;
	@%p39 bra 	$L__BB1_29;
	setp.num.f32 	%p40, %f11, %f11;
	@%p40 bra 	$L__BB1_27;
	mov.f64 	%fd65, 0d4000000000000000;
	add.rn.f64 	%fd100, %fd13, %fd65;
	bra.uni 	$L__BB1_29;
$L__BB1_27:
	setp.neu.f64 	%p41, %fd14, 0d7FF0000000000000;
	@%p41 bra 	$L__BB1_29;
	or.b32  	%r89, %r13, -2147483648;
	selp.b32 	%r90, %r89, %r13, %p1;
	selp.b32 	%r91, %r90, %r13, %p37;
	mov.b32 	%r92, 0;
	mov.b64 	%fd100, {%r92, %r91};
$L__BB1_29:
	cvt.f64.f32 	%fd19, %f12;
	{
	.reg .b32 %temp; 
	mov.b64 	{%temp, %r29}, %fd19;
	}
	abs.f64 	%fd20, %fd19;
	{ // callseq 3, 0
	.param .b64 param0;
	st.param.f64 	[param0], %fd20;
	.param .b64 retval0;
	call.uni (retval0), 
	__internal_accurate_pow, 
	(
	param0
	);
	ld.param.f64 	%fd66, [retval0];
	} // callseq 3
	setp.lt.s32 	%p46, %r29, 0;
	neg.f64 	%fd68, %fd66;
	selp.f64 	%fd69, %fd68, %fd66, %p35;
	selp.f64 	%fd70, %fd69, %fd66, %p46;
	setp.eq.f32 	%p47, %f12, 0f00000000;
	selp.b32 	%r93, %r29, 0, %p35;
	or.b32  	%r94, %r93, 2146435072;
	selp.b32 	%r95, %r94, %r93, %p34;
	mov.b32 	%r96, 0;
	mov.b64 	%fd71, {%r96, %r95};
	selp.f64 	%fd101, %fd71, %fd70, %p47;
	add.f64 	%fd72, %fd19, 0d4000000000000000;
	{
	.reg .b32 %temp; 
	mov.b64 	{%temp, %r97}, %fd72;
	}
	and.b32  	%r98, %r97, 2146435072;
	setp.ne.s32 	%p48, %r98, 2146435072;
	@%p48 bra 	$L__BB1_34;
	setp.num.f32 	%p49, %f12, %f12;
	@%p49 bra 	$L__BB1_32;
	mov.f64 	%fd73, 0d4000000000000000;
	add.rn.f64 	%fd101, %fd19, %fd73;
	bra.uni 	$L__BB1_34;
$L__BB1_32:
	setp.neu.f64 	%p50, %fd20, 0d7FF0000000000000;
	@%p50 bra 	$L__BB1_34;
	or.b32  	%r99, %r13, -2147483648;
	selp.b32 	%r100, %r99, %r13, %p1;
	selp.b32 	%r101, %r100, %r13, %p46;
	mov.b32 	%r102, 0;
	mov.b64 	%fd101, {%r102, %r101};
$L__BB1_34:
	setp.eq.f32 	%p55, %f12, 0f3F800000;
	selp.f64 	%fd74, 0d3FF0000000000000, %fd101, %p55;
	setp.eq.f32 	%p56, %f11, 0f3F800000;
	selp.f64 	%fd75, 0d3FF0000000000000, %fd100, %p56;
	add.f64 	%fd76, %fd75, %fd74;
	sqrt.rn.f64 	%fd77, %fd76;
	cvt.rn.f32.f64 	%f26, %fd77;
	st.global.f32 	[%rd3], %f26;
	ld.global.f32 	%f27, [%rd4+4];
	add.s32 	%r103, %r131, 1;
	mul.wide.u32 	%rd25, %r103, 4;
	add.s64 	%rd26, %rd1, %rd25;
	ld.global.f32 	%f28, [%rd26];
	fma.rn.f32 	%f39, %f27, %f28, %f11;
	ld.global.f32 	%f29, [%rd5+4];
	fma.rn.f32 	%f40, %f28, %f29, %f12;
	cvt.f64.f32 	%fd25, %f39;
	{
	.reg .b32 %temp; 
	mov.b64 	{%temp, %r30}, %fd25;
	}
	abs.f64 	%fd26, %fd25;
	{ // callseq 4, 0
	.param .b64 param0;
	st.param.f64 	[param0], %fd26;
	.param .b64 retval0;
	call.uni (retval0), 
	__internal_accurate_pow, 
	(
	param0
	);
	ld.param.f64 	%fd78, [retval0];
	} // callseq 4
	setp.lt.s32 	%p57, %r30, 0;
	neg.f64 	%fd80, %fd78;
	selp.f64 	%fd81, %fd80, %fd78, %p35;
	selp.f64 	%fd82, %fd81, %fd78, %p57;
	setp.eq.f32 	%p58, %f39, 0f00000000;
	selp.b32 	%r104, %r30, 0, %p35;
	or.b32  	%r105, %r104, 2146435072;
	selp.b32 	%r106, %r105, %r104, %p34;
	mov.b32 	%r107, 0;
	mov.b64 	%fd83, {%r107, %r106};
	selp.f64 	%fd102, %fd83, %fd82, %p58;
	add.f64 	%fd84, %fd25, 0d4000000000000000;
	{
	.reg .b32 %temp; 
	mov.b64 	{%temp, %r108}, %fd84;
	}
	and.b32  	%r109, %r108, 2146435072;
	setp.ne.s32 	%p59, %r109, 2146435072;
	@%p59 bra 	$L__BB1_39;
	setp.nan.f32 	%p60, %f39, %f39;
	@%p60 bra 	$L__BB1_38;
	setp.neu.f64 	%p61, %fd26, 0d7FF0000000000000;
	@%p61 bra 	$L__BB1_39;
	or.b32  	%r110, %r13, -2147483648;
	selp.b32 	%r111, %r110, %r13, %p1;
	selp.b32 	%r112, %r111, %r13, %p57;
	mov.b32 	%r113, 0;
	mov.b64 	%fd102, {%r113, %r112};
	bra.uni 	$L__BB1_39;
$L__BB1_38:
	mov.f64 	%fd85, 0d4000000000000000;
	add.rn.f64 	%fd102, %fd25, %fd85;
$L__BB1_39:
	cvt.f64.f32 	%fd31, %f40;
	{
	.reg .b32 %temp; 
	mov.b64 	{%temp, %r31}, %fd31;
	}
	abs.f64 	%fd32, %fd31;
	{ // callseq 5, 0
	.param .b64 param0;
	st.param.f64 	[param0], %fd32;
	.param .b64 retval0;
	call.uni (retval0), 
	__internal_accurate_pow, 
	(
	param0
	);
	ld.param.f64 	%fd86, [retval0];
	} // callseq 5
	setp.lt.s32 	%p66, %r31, 0;
	neg.f64 	%fd88, %fd86;
	selp.f64 	%fd89, %fd88, %fd86, %p35;
	selp.f64 	%fd90, %fd89, %fd86, %p66;
	setp.eq.f32 	%p67, %f40, 0f00000000;
	selp.b32 	%r114, %r31, 0, %p35;
	or.b32  	%r115, %r114, 2146435072;
	selp.b32 	%r116, %r115, %r114, %p34;
	mov.b32 	%r117, 0;
	mov.b64 	%fd91, {%r117, %r116};
	selp.f64 	%fd103, %fd91, %fd90, %p67;
	add.f64 	%fd92, %fd31, 0d4000000000000000;
	{
	.reg .b32 %temp; 
	mov.b64 	{%temp, %r118}, %fd92;
	}
	and.b32  	%r119, %r118, 2146435072;
	setp.ne.s32 	%p68, %r119, 2146435072;
	@%p68 bra 	$L__BB1_44;
	setp.nan.f32 	%p69, %f40, %f40;
	@%p69 bra 	$L__BB1_43;
	setp.neu.f64 	%p70, %fd32, 0d7FF0000000000000;
	@%p70 bra 	$L__BB1_44;
	or.b32  	%r120, %r13, -2147483648;
	selp.b32 	%r121, %r120, %r13, %p1;
	selp.b32 	%r122, %r121, %r13, %p66;
	mov.b32 	%r123, 0;
	mov.b64 	%fd103, {%r123, %r122};
	bra.uni 	$L__BB1_44;
$L__BB1_43:
	mov.f64 	%fd93, 0d4000000000000000;
	add.rn.f64 	%fd103, %fd31, %fd93;
$L__BB1_44:
	setp.eq.f32 	%p72, %f40, 0f3F800000;
	selp.f64 	%fd94, 0d3FF0000000000000, %fd103, %p72;
	setp.eq.f32 	%p73, %f39, 0f3F800000;
	selp.f64 	%fd95, 0d3FF0000000000000, %fd102, %p73;
	add.f64 	%fd96, %fd95, %fd94;
	sqrt.rn.f64 	%fd97, %fd96;
	cvt.rn.f32.f64 	%f30, %fd97;
	st.global.f32 	[%rd3], %f30;
	add.s32 	%r133, %r27, 2;
	add.s32 	%r124, %r27, -2;
	add.s32 	%r132, %r132, 2;
	add.s32 	%r131, %r131, 2;
	setp.lt.s32 	%p74, %r124, %r128;
	@%p74 bra 	$L__BB1_24;
$L__BB1_45:
	add.s32 	%r129, %r129, 1;
	setp.lt.s32 	%p75, %r129, %r126;
	@%p75 bra 	$L__BB1_9;
$L__BB1_46:
	ret;

}
	// .globl	_Z18minmaxfilterKernelPfS_m
.visible .entry _Z18minmaxfilterKernelPfS_m(
	.param .u64 .ptr .align 1 _Z18minmaxfilterKernelPfS_m_param_0,
	.param .u64 .ptr .align 1 _Z18minmaxfilterKernelPfS_m_param_1,
	.param .u64 _Z18minmaxfilterKernelPfS_m_param_2
)
{
	.reg .pred 	%p<4>;
	.reg .b32 	%r<8>;
	.reg .b32 	%f<3>;
	.reg .b64 	%rd<15>;

	ld.param.u64 	%rd3, [_Z18minmaxfilterKernelPfS_m_param_0];
	ld.param.u64 	%rd4, [_Z18minmaxfilterKernelPfS_m_param_1];
	ld.param.u64 	%rd5, [_Z18minmaxfilterKernelPfS_m_param_2];
	cvta.to.global.u64 	%rd1, %rd4;
	mov.u32 	%r1, %ctaid.x;
	mov.u32 	%r2, %ntid.x;
	mov.u32 	%r3, %tid.x;
	mad.lo.s32 	%r4, %r1, %r2, %r3;
	cvt.u64.u32 	%rd2, %r4;
	setp.le.u64 	%p1, %rd5, %rd2;
	@%p1 bra 	$L__BB2_6;
	cvta.to.global.u64 	%rd6, %rd3;
	shl.b64 	%rd7, %rd2, 2;
	add.s64 	%rd8, %rd6, %rd7;
	ld.global.f32 	%f1, [%rd8];
	setp.geu.f32 	%p2, %f1, 0f00000000;
	@%p2 bra 	$L__BB2_3;
	add.s64 	%rd14, %rd1, %rd7;
	mov.b32 	%r7, 0;
	st.global.u32 	[%rd14], %r7;
	bra.uni 	$L__BB2_6;
$L__BB2_3:
	setp.leu.f32 	%p3, %f1, 0f437F0000;
	@%p3 bra 	$L__BB2_5;
	add.s64 	%rd12, %rd1, %rd7;
	mov.b32 	%r6, 1132396544;
	st.global.u32 	[%rd12], %r6;
	bra.uni 	$L__BB2_6;
$L__BB2_5:
	cvt.rzi.s32.f32 	%r5, %f1;
	cvt.rn.f32.s32 	%f2, %r5;
	add.s64 	%rd10, %rd1, %rd7;
	st.global.f32 	[%rd10], %f2;
$L__BB2_6:
	ret;

}
.func  (.param .b64 func_retval0) __internal_accurate_pow(
	.param .b64 __internal_accurate_pow_param_0
)
{
	.reg .pred 	%p<8>;
	.reg .b32 	%r<49>;
	.reg .b32 	%f<3>;
	.reg .b64 	%fd<109>;

	ld.param.f64 	%fd10, [__internal_accurate_pow_param_0];
	{
	.reg .b32 %temp; 
	mov.b64 	{%temp, %r46}, %fd10;
	}
	{
	.reg .b32 %temp; 
	mov.b64 	{%r45, %temp}, %fd10;
	}
	shr.u32 	%r47, %r46, 20;
	setp.gt.u32 	%p1, %r46, 1048575;
	@%p1 bra 	$L__BB3_2;
	mul.f64 	%fd11, %fd10, 0d4350000000000000;
	{
	.reg .b32 %temp; 
	mov.b64 	{%temp, %r46}, %fd11;
	}
	{
	.reg .b32 %temp; 
	mov.b64 	{%r45, %temp}, %fd11;
	}
	shr.u32 	%r16, %r46, 20;
	add.s32 	%r47, %r16, -54;
$L__BB3_2:
	add.s32 	%r48, %r47, -1023;
	and.b32  	%r17, %r46, -2146435073;
	or.b32  	%r18, %r17, 1072693248;
	mov.b64 	%fd107, {%r45, %r18};
	setp.lt.u32 	%p2, %r18, 1073127583;
	@%p2 bra 	$L__BB3_4;
	{
	.reg .b32 %temp; 
	mov.b64 	{%r19, %temp}, %fd107;
	}
	{
	.reg .b32 %temp; 
	mov.b64 	{%temp, %r20}, %fd107;
	}
	add.s32 	%r21, %r20, -1048576;
	mov.b64 	%fd107, {%r19, %r21};
	add.s32 	%r48, %r47, -1022;
$L__BB3_4:
	add.f64 	%fd12, %fd107, 0dBFF0000000000000;
	add.f64 	%fd13, %fd107, 0d3FF0000000000000;
	rcp.approx.ftz.f64 	%fd14, %fd13;
	neg.f64 	%fd15, %fd13;
	fma.rn.f64 	%fd16, %fd15, %fd14, 0d3FF0000000000000;
	fma.rn.f64 	%fd17, %fd16, %fd16, %fd16;
	fma.rn.f64 	%fd18, %fd17, %fd14, %fd14;
	mul.f64 	%fd19, %fd12, %fd18;
	fma.rn.f64 	%fd20, %fd12, %fd18, %fd19;
	mul.f64 	%fd21, %fd20, %fd20;
	fma.rn.f64 	%fd22, %fd21, 0d3EB0F5FF7D2CAFE2, 0d3ED0F5D241AD3B5A;
	fma.rn.f64 	%fd23, %fd22, %fd21, 0d3EF3B20A75488A3F;
	fma.rn.f64 	%fd24, %fd23, %fd21, 0d3F1745CDE4FAECD5;
	fma.rn.f64 	%fd25, %fd24, %fd21, 0d3F3C71C7258A578B;
	fma.rn.f64 	%fd26, %fd25, %fd21, 0d3F6249249242B910;
	fma.rn.f64 	%fd27, %fd26, %fd21, 0d3F89999999999DFB;
	sub.f64 	%fd28, %fd12, %fd20;
	add.f64 	%fd29, %fd28, %fd28;
	neg.f64 	%fd30, %fd20;
	fma.rn.f64 	%fd31, %fd30, %fd12, %fd29;
	mul.f64 	%fd32, %fd18, %fd31;
	fma.rn.f64 	%fd33, %fd21, %fd27, 0d3FB5555555555555;
	mov.f64 	%fd34, 0d3FB5555555555555;
	sub.f64 	%fd35, %fd34, %fd33;
	fma.rn.f64 	%fd36, %fd21, %fd27, %fd35;
	add.f64 	%fd37, %fd36, 0dBC46A4CB00B9E7B0;
	add.f64 	%fd38, %fd33, %fd37;
	sub.f64 	%fd39, %fd33, %fd38;
	add.f64 	%fd40, %fd37, %fd39;
	mul.rn.f64 	%fd41, %fd20, %fd20;
	neg.f64 	%fd42, %fd41;
	fma.rn.f64 	%fd43, %fd20, %fd20, %fd42;
	{
	.reg .b32 %temp; 
	mov.b64 	{%r22, %temp}, %fd32;
	}
	{
	.reg .b32 %temp; 
	mov.b64 	{%temp, %r23}, %fd32;
	}
	add.s32 	%r24, %r23, 1048576;
	mov.b64 	%fd44, {%r22, %r24};
	fma.rn.f64 	%fd45, %fd20, %fd44, %fd43;
	mul.rn.f64 	%fd46, %fd41, %fd20;
	neg.f64 	%fd47, %fd46;
	fma.rn.f64 	%fd48, %fd41, %fd20, %fd47;
	fma.rn.f64 	%fd49, %fd41, %fd32, %fd48;
	fma.rn.f64 	%fd50, %fd45, %fd20, %fd49;
	mul.rn.f64 	%fd51, %fd38, %fd46;
	neg.f64 	%fd52, %fd51;
	fma.rn.f64 	%fd53, %fd38, %fd46, %fd52;
	fma.rn.f64 	%fd54, %fd38, %fd50, %fd53;
	fma.rn.f64 	%fd55, %fd40, %fd46, %fd54;
	add.f64 	%fd56, %fd51, %fd55;
	sub.f64 	%fd57, %fd51, %fd56;
	add.f64 	%fd58, %fd55, %fd57;
	add.f64 	%fd59, %fd20, %fd56;
	sub.f64 	%fd60, %fd20, %fd59;
	add.f64 	%fd61, %fd56, %fd60;
	add.f64 	%fd62, %fd58, %fd61;
	add.f64 	%fd63, %fd32, %fd62;
	add.f64 	%fd64, %fd59, %fd63;
	sub.f64 	%fd65, %fd59, %fd64;
	add.f64 	%fd66, %fd63, %fd65;
	xor.b32  	%r25, %r48, -2147483648;
	mov.b32 	%r26, 1127219200;
	mov.b64 	%fd67, {%r25, %r26};
	mov.b32 	%r27, -2147483648;
	mov.b64 	%fd68, {%r27, %r26};
	sub.f64 	%fd69, %fd67, %fd68;
	fma.rn.f64 	%fd70, %fd69, 0d3FE62E42FEFA39EF, %fd64;
	fma.rn.f64 	%fd71, %fd69, 0dBFE62E42FEFA39EF, %fd70;
	sub.f64 	%fd72, %fd71, %fd64;
	sub.f64 	%fd73, %fd66, %fd72;
	fma.rn.f64 	%fd74, %fd69, 0d3C7ABC9E3B39803F, %fd73;
	add.f64 	%fd75, %fd70, %fd74;
	sub.f64 	%fd76, %fd70, %fd75;
	add.f64 	%fd77, %fd74, %fd76;
	mov.f64 	%fd78, 0d4000000000000000;
	{
	.reg .b32 %temp; 
	mov.b64 	{%temp, %r28}, %fd78;
	}
	{
	.reg .b32 %temp; 
	mov.b64 	{%r29, %temp}, %fd78;
	}
	shl.b32 	%r30, %r28, 1;
	setp.gt.u32 	%p3, %r30, -33554433;
	and.b32  	%r31, %r28, -15728641;
	selp.b32 	%r32, %r31, %r28, %p3;
	mov.b64 	%fd79, {%r29, %r32};
	mul.rn.f64 	%fd80, %fd75, %fd79;
	neg.f64 	%fd81, %fd80;
	fma.rn.f64 	%fd82, %fd75, %fd79, %fd81;
	fma.rn.f64 	%fd83, %fd77, %fd79, %fd82;
	add.f64 	%fd4, %fd80, %fd83;
	sub.f64 	%fd84, %fd80, %fd4;
	add.f64 	%fd5, %fd83, %fd84;
	fma.rn.f64 	%fd85, %fd4, 0d3FF71547652B82FE, 0d4338000000000000;
	{
	.reg .b32 %temp; 
	mov.b64 	{%r13, %temp}, %fd85;
	}
	mov.f64 	%fd86, 0dC338000000000000;
	add.rn.f64 	%fd87, %fd85, %fd86;
	fma.rn.f64 	%fd88, %fd87, 0dBFE62E42FEFA39EF, %fd4;
	fma.rn.f64 	%fd89, %fd87, 0dBC7ABC9E3B39803F, %fd88;
	fma.rn.f64 	%fd90, %fd89, 0d3E5ADE1569CE2BDF, 0d3E928AF3FCA213EA;
	fma.rn.f64 	%fd91, %fd90, %fd89, 0d3EC71DEE62401315;
	fma.rn.f64 	%fd92, %fd91, %fd89, 0d3EFA01997C89EB71;
	fma.rn.f64 	%fd93, %fd92, %fd89, 0d3F2A01A014761F65;
	fma.rn.f64 	%fd94, %fd93, %fd89, 0d3F56C16C1852B7AF;
	fma.rn.f64 	%fd95, %fd94, %fd89, 0d3F81111111122322;
	fma.rn.f64 	%fd96, %fd95, %fd89, 0d3FA55555555502A1;
	fma.rn.f64 	%fd97, %fd96, %fd89, 0d3FC5555555555511;
	fma.rn.f64 	%fd98, %fd97, %fd89, 0d3FE000000000000B;
	fma.rn.f64 	%fd99, %fd98, %fd89, 0d3FF0000000000000;
	fma.rn.f64 	%fd100, %fd99, %fd89, 0d3FF0000000000000;
	{
	.reg .b32 %temp; 
	mov.b64 	{%r14, %temp}, %fd100;
	}
	{
	.reg .b32 %temp; 
	mov.b64 	{%temp, %r15}, %fd100;
	}
	shl.b32 	%r33, %r13, 20;
	add.s32 	%r34, %r33, %r15;
	mov.b64 	%fd108, {%r14, %r34};
	{
	.reg .b32 %temp; 
	mov.b64 	{%temp, %r35}, %fd4;
	}
	mov.b32 	%f2, %r35;
	abs.f32 	%f1, %f2;
	setp.lt.f32 	%p4, %f1, 0f4086232B;
	@%p4 bra 	$L__BB3_7;
	setp.lt.f64 	%p5, %fd4, 0d0000000000000000;
	add.f64 	%fd101, %fd4, 0d7FF0000000000000;
	selp.f64 	%fd108, 0d0000000000000000, %fd101, %p5;
	setp.geu.f32 	%p6, %f1, 0f40874800;
	@%p6 bra 	$L__BB3_7;
	shr.u32 	%r36, %r13, 31;
	add.s32 	%r37, %r13, %r36;
	shr.s32 	%r38, %r37, 1;
	shl.b32 	%r39, %r38, 20;
	add.s32 	%r40, %r15, %r39;
	mov.b64 	%fd102, {%r14, %r40};
	sub.s32 	%r41, %r13, %r38;
	shl.b32 	%r42, %r41, 20;
	add.s32 	%r43, %r42, 1072693248;
	mov.b32 	%r44, 0;
	mov.b64 	%fd103, {%r44, %r43};
	mul.f64 	%fd108, %fd103, %fd102;
$L__BB3_7:
	abs.f64 	%fd104, %fd108;
	setp.eq.f64 	%p7, %fd104, 0d7FF0000000000000;
	fma.rn.f64 	%fd105, %fd108, %fd5, %fd108;
	selp.f64 	%fd106, %fd108, %fd105, %p7;
	st.param.f64 	[func_retval0], %fd106;
	ret;

}


// ===== COMPILED SASS (sm_100) =====

	.target	sm_100

	.elftype	@"ET_EXEC"


//--------------------- .note.nv.tkinfo           --------------------------
	.section	.note.nv.tkinfo,"",@"SHT_NOTE"
	.sectionflags	@"SHF_NOTE_NV_TKINFO"
	.tkinfo
        /*0018*/ 	.word	0x00000002
        /*0030*/ 	.string	""
        /*0030*/ 	.string	"ptxas"
        /*0030*/ 	.string	"Cuda compilation tools, release 13.0, V13.0.88"
        /*0030*/ 	.string	"Build cuda_13.0.r13.0/compiler.36424714_0"
        /*0030*/ 	.string	"-arch sm_100 -m 64 "



//--------------------- .note.nv.cuinfo           --------------------------
	.section	.note.nv.cuinfo,"",@"SHT_NOTE"
	.sectionflags	@"SHF_NOTE_NV_CUINFO"
        /*0018*/ 	.short	0x0002
        /*001a*/ 	.short	0x0064
        /*001c*/ 	.short	0x0082
	.zero		2


//--------------------- .nv.info                  --------------------------
	.section	.nv.info,"",@"SHT_CUDA_INFO"
	.align	4


	//----- nvinfo : EIATTR_REGCOUNT
	.align		4
        /*0000*/ 	.byte	0x04, 0x2f
        /*0002*/ 	.short	(.L_1 - .L_0)
	.align		4
.L_0:
        /*0004*/ 	.word	index@(_Z15smoothingKernelPfS_S_mjj)
        /*0008*/ 	.word	0x00000020


	//----- nvinfo : EIATTR_FRAME_SIZE
	.align		4
.L_1:
        /*000c*/ 	.byte	0x04, 0x11
        /*000e*/ 	.short	(.L_3 - .L_2)
	.align		4
.L_2:
        /*0010*/ 	.word	index@(_Z15smoothingKernelPfS_S_mjj)
        /*0014*/ 	.word	0x00000000


	//----- nvinfo : EIATTR_REGCOUNT
	.align		4
.L_3:
        /*0018*/ 	.byte	0x04, 0x2f
        /*001a*/ 	.short	(.L_5 - .L_4)
	.align		4
.L_4:
        /*001c*/ 	.word	index@(_Z14gradientKernelPfS_S_S_mjj)
        /*0020*/ 	.word	0x00000030


	//----- nvinfo : EIATTR_FRAME_SIZE
	.align		4
.L_5:
        /*0024*/ 	.byte	0x04, 0x11
        /*0026*/ 	.short	(.L_7 - .L_6)
	.align		4
.L_6:
        /*0028*/ 	.word	index@($_Z14gradientKernelPfS_S_S_mjj$__internal_accurate_pow)
        /*002c*/ 	.word	0x00000000


	//----- nvinfo : EIATTR_FRAME_SIZE
	.align		4
.L_7:
        /*0030*/ 	.byte	0x04, 0x11
        /*0032*/ 	.short	(.L_9 - .L_8)
	.align		4
.L_8:
        /*0034*/ 	.word	index@($__internal_0_$__cuda_sm20_dsqrt_rn_f64_mediumpath_v1)
        /*0038*/ 	.word	0x00000000


	//----- nvinfo : EIATTR_FRAME_SIZE
	.align		4
.L_9:
        /*003c*/ 	.byte	0x04, 0x11
        /*003e*/ 	.short	(.L_11 - .L_10)
	.align		4
.L_10:
        /*0040*/ 	.word	index@(_Z14gradientKernelPfS_S_S_mjj)
        /*0044*/ 	.word	0x00000000


	//----- nvinfo : EIATTR_REGCOUNT
	.align		4
.L_11:
        /*0048*/ 	.byte	0x04, 0x2f
        /*004a*/ 	.short	(.L_13 - .L_12)
	.align		4
.L_12:
        /*004c*/ 	.word	index@(_Z18minmaxfilterKernelPfS_m)
        /*0050*/ 	.word	0x0000000a


	//----- nvinfo : EIATTR_FRAME_SIZE
	.align		4
.L_13:
        /*0054*/ 	.byte	0x04, 0x11
        /*0056*/ 	.short	(.L_15 - .L_14)
	.align		4
.L_14:
        /*0058*/ 	.word	index@(_Z18minmaxfilterKernelPfS_m)
        /*005c*/ 	.word	0x00000000


	//----- nvinfo : EIATTR_MIN_STACK_SIZE
	.align		4
.L_15:
        /*0060*/ 	.byte	0x04, 0x12
        /*0062*/ 	.short	(.L_17 - .L_16)
	.align		4
.L_16:
        /*0064*/ 	.word	index@(_Z18minmaxfilterKernelPfS_m)
        /*0068*/ 	.word	0x00000000


	//----- nvinfo : EIATTR_MIN_STACK_SIZE
	.align		4
.L_17:
        /*006c*/ 	.byte	0x04, 0x12
        /*006e*/ 	.short	(.L_19 - .L_18)
	.align		4
.L_18:
        /*0070*/ 	.word	index@(_Z14gradientKernelPfS_S_S_mjj)
        /*0074*/ 	.word	0x00000000


	//----- nvinfo : EIATTR_MIN_STACK_SIZE
	.align		4
.L_19:
        /*0078*/ 	.byte	0x04, 0x12
        /*007a*/ 	.short	(.L_21 - .L_20)
	.align		4
.L_20:
        /*007c*/ 	.word	index@(_Z15smoothingKernelPfS_S_mjj)
        /*0080*/ 	.word	0x00000000
.L_21:


//--------------------- .nv.compat                --------------------------
	.section	.nv.compat,"",@"SHT_CUDA_COMPAT_INFO"
	.align	4
        /*0000*/ 	.byte	0x02, 0x09, 0x00, 0x00, 0x02, 0x02, 0x01, 0x00, 0x02, 0x05, 0x05, 0x00, 0x03, 0x07, 0x01, 0x01
        /*0010*/ 	.byte	0x02, 0x03, 0x00, 0x00, 0x02, 0x06, 0x01, 0x00, 0x04, 0x0b, 0x08, 0x00, 0x01, 0x00, 0x00, 0x00
        /*0020*/ 	.byte	0x00, 0x00, 0x00, 0x00


//--------------------- .nv.info._Z18minmaxfilterKernelPfS_m --------------------------
	.section	.nv.info._Z18minmaxfilterKernelPfS_m,"",@"SHT_CUDA_INFO"
	.sectionflags	@""
	.align	4


	//----- nvinfo : EIATTR_CUDA_API_VERSION
	.align		4
        /*0000*/ 	.byte	0x04, 0x37
        /*0002*/ 	.short	(.L_23 - .L_22)
.L_22:
        /*0004*/ 	.word	0x00000082


	//----- nvinfo : EIATTR_KPARAM_INFO
	.align		4
.L_23:
        /*0008*/ 	.byte	0x04, 0x17
        /*000a*/ 	.short	(.L_25 - .L_24)
.L_24:
        /*000c*/ 	.word	0x00000000
        /*0010*/ 	.short	0x0002
        /*0012*/ 	.short	0x0010
        /*0014*/ 	.byte	0x00, 0xf0, 0x21, 0x00


	//----- nvinfo : EIATTR_KPARAM_INFO
	.align		4
.L_25:
        /*0018*/ 	.byte	0x04, 0x17
        /*001a*/ 	.short	(.L_27 - .L_26)
.L_26:
        /*001c*/ 	.word	0x00000000
        /*0020*/ 	.short	0x0001
        /*0022*/ 	.short	0x0008
        /*0024*/ 	.byte	0x00, 0xf5, 0x21, 0x00


	//----- nvinfo : EIATTR_KPARAM_INFO
	.align		4
.L_27:
        /*0028*/ 	.byte	0x04, 0x17
        /*002a*/ 	.short	(.L_29 - .L_28)
.L_28:
        /*002c*/ 	.word	0x00000000
        /*0030*/ 	.short	0x0000
        /*0032*/ 	.short	0x0000
        /*0034*/ 	.byte	0x00, 0xf5, 0x21, 0x00


	//----- nvinfo : EIATTR_SPARSE_MMA_MASK
	.align		4
.L_29:
        /*0038*/ 	.byte	0x03, 0x50
        /*003a*/ 	.short	0x0000


	//----- nvinfo : EIATTR_MAXREG_COUNT
	.align		4
        /*003c*/ 	.byte	0x03, 0x1b
        /*003e*/ 	.short	0x00ff


	//----- nvinfo : EIATTR_MERCURY_ISA_VERSION
	.align		4
        /*0040*/ 	.byte	0x03, 0x5f
        /*0042*/ 	.short	0x0101


	//----- nvinfo : EIATTR_VRC_CTA_INIT_COUNT
	.align		4
        /*0044*/ 	.byte	0x02, 0x4a
	.zero		1
	.zero		1


	//----- nvinfo : EIATTR_EXIT_INSTR_OFFSETS
	.align		4
        /*0048*/ 	.byte	0x04, 0x1c
        /*004a*/ 	.short	(.L_31 - .L_30)


	//   ....[0]....
.L_30:
        /*004c*/ 	.word	0x00000080


	//   ....[1]....
        /*0050*/ 	.word	0x00000150


	//   ....[2]....
        /*0054*/ 	.word	0x000001c0


	//   ....[3]....
        /*0058*/ 	.word	0x00000230


	//----- nvinfo : EIATTR_CBANK_PARAM_SIZE
	.align		4
.L_31:
        /*005c*/ 	.byte	0x03, 0x19
        /*005e*/ 	.short	0x0018


	//----- nvinfo : EIATTR_PARAM_CBANK
	.align		4
        /*0060*/ 	.byte	0x04, 0x0a
        /*0062*/ 	.short	(.L_33 - .L_32)
	.align		4
.L_32:
        /*0064*/ 	.word	index@(.nv.constant0._Z18minmaxfilterKernelPfS_m)
        /*0068*/ 	.short	0x0380
        /*006a*/ 	.short	0x0018


	//----- nvinfo : EIATTR_SW_WAR
	.align		4
.L_33:
        /*006c*/ 	.byte	0x04, 0x36
        /*006e*/ 	.short	(.L_35 - .L_34)
.L_34:
        /*0070*/ 	.word	0x00000008
.L_35:


//--------------------- .nv.info._Z14gradientKernelPfS_S_S_mjj --------------------------
	.section	.nv.info._Z14gradientKernelPfS_S_S_mjj,"",@"SHT_CUDA_INFO"
	.sectionflags	@""
	.align	4


	//----- nvinfo : EIATTR_CUDA_API_VERSION
	.align		4
        /*0000*/ 	.byte	0x04, 0x37
        /*0002*/ 	.short	(.L_37 - .L_36)
.L_36:
        /*0004*/ 	.word	0x00000082


	//----- nvinfo : EIATTR_KPARAM_INFO
	.align		4
.L_37:
        /*0008*/ 	.byte	0x04, 0x17
        /*000a*/ 	.short	(.L_39 - .L_38)
.L_38:
        /*000c*/ 	.word	0x00000000
        /*0010*/ 	.short	0x0006
        /*0012*/ 	.short	0x002c
        /*0014*/ 	.byte	0x00, 0xf0, 0x11, 0x00


	//----- nvinfo : EIATTR_KPARAM_INFO
	.align		4
.L_39:
        /*0018*/ 	.byte	0x04, 0x17
        /*001a*/ 	.short	(.L_41 - .L_40)
.L_40:
        /*001c*/ 	.word	0x00000000
        /*0020*/ 	.short	0x0005
        /*0022*/ 	.short	0x0028
        /*0024*/ 	.byte	0x00, 0xf0, 0x11, 0x00


	//----- nvinfo : EIATTR_KPARAM_INFO
	.align		4
.L_41:
        /*0028*/ 	.byte	0x04, 0x17
        /*002a*/ 	.short	(.L_43 - .L_42)
.L_42:
        /*002c*/ 	.word	0x00000000
        /*0030*/ 	.short	0x0004
        /*0032*/ 	.short	0x0020
        /*0034*/ 	.byte	0x00, 0xf0, 0x21, 0x00


	//----- nvinfo : EIATTR_KPARAM_INFO
	.align		4
.L_43:
        /*0038*/ 	.byte	0x04, 0x17
        /*003a*/ 	.short	(.L_45 - .L_44)
.L_44:
        /*003c*/ 	.word	0x00000000
        /*0040*/ 	.short	0x0003
        /*0042*/ 	.short	0x0018
        /*0044*/ 	.byte	0x00, 0xf5, 0x21, 0x00


	//----- nvinfo : EIATTR_KPARAM_INFO
	.align		4
.L_45:
        /*0048*/ 	.byte	0x04, 0x17
        /*004a*/ 	.short	(.L_47 - .L_46)
.L_46:
        /*004c*/ 	.word	0x00000000
        /*0050*/ 	.short	0x0002
        /*0052*/ 	.short	0x0010
        /*0054*/ 	.byte	0x00, 0xf5, 0x21, 0x00


	//----- nvinfo : EIATTR_KPARAM_INFO
	.align		4
.L_47:
        /*0058*/ 	.byte	0x04, 0x17
        /*005a*/ 	.short	(.L_49 - .L_48)
.L_48:
        /*005c*/ 	.word	0x00000000
        /*0060*/ 	.short	0x0001
        /*0062*/ 	.short	0x0008
        /*0064*/ 	.byte	0x00, 0xf5, 0x21, 0x00


	//----- nvinfo : EIATTR_KPARAM_INFO
	.align		4
.L_49:
        /*0068*/ 	.byte	0x04, 0x17
        /*006a*/ 	.short	(.L_51 - .L_50)
.L_50:
        /*006c*/ 	.word	0x00000000
        /*0070*/ 	.short	0x0000
        /*0072*/ 	.short	0x0000
        /*0074*/ 	.byte	0x00, 0xf5, 0x21, 0x00


	//----- nvinfo : EIATTR_SPARSE_MMA_MASK
	.align		4
.L_51:
        /*0078*/ 	.byte	0x03, 0x50
        /*007a*/ 	.short	0x0000


	//----- nvinfo : EIATTR_MAXREG_COUNT
	.align		4
        /*007c*/ 	.byte	0x03, 0x1b
        /*007e*/ 	.short	0x00ff


	//----- nvinfo : EIATTR_MERCURY_ISA_VERSION
	.align		4
        /*0080*/ 	.byte	0x03, 0x5f
        /*0082*/ 	.short	0x0101


	//----- nvinfo : EIATTR_VRC_CTA_INIT_COUNT
	.align		4
        /*0084*/ 	.byte	0x02, 0x4a
	.zero		1
	.zero		1


	//----- nvinfo : EIATTR_EXIT_INSTR_OFFSETS
	.align		4
        /*0088*/ 	.byte	0x04, 0x1c
        /*008a*/ 	.short	(.L_53 - .L_52)


	//   ....[0]....
.L_52:
        /*008c*/ 	.word	0x00000080


	//   ....[1]....
        /*0090*/ 	.word	0x00000290


	//   ....[2]....
        /*0094*/ 	.word	0x00001660


	//----- nvinfo : EIATTR_CRS_STACK_SIZE
	.align		4
.L_53:
        /*0098*/ 	.byte	0x04, 0x1e
        /*009a*/ 	.short	(.L_55 - .L_54)
.L_54:
        /*009c*/ 	.word	0x00000000


	//----- nvinfo : EIATTR_CBANK_PARAM_SIZE
	.align		4
.L_55:
        /*00a0*/ 	.byte	0x03, 0x19
        /*00a2*/ 	.short	0x0030


	//----- nvinfo : EIATTR_PARAM_CBANK
	.align		4
        /*00a4*/ 	.byte	0x04, 0x0a
        /*00a6*/ 	.short	(.L_57 - .L_56)
	.align		4
.L_56:
        /*00a8*/ 	.word	index@(.nv.constant0._Z14gradientKernelPfS_S_S_mjj)
        /*00ac*/ 	.short	0x0380
        /*00ae*/ 	.short	0x0030


	//----- nvinfo : EIATTR_SW_WAR
	.align		4
.L_57:
        /*00b0*/ 	.byte	0x04, 0x36
        /*00b2*/ 	.short	(.L_59 - .L_58)
.L_58:
        /*00b4*/ 	.word	0x00000008
.L_59:


//--------------------- .nv.info._Z15smoothingKernelPfS_S_mjj --------------------------
	.section	.nv.info._Z15smoothingKernelPfS_S_mjj,"",@"SHT_CUDA_INFO"
	.sectionflags	@""
	.align	4


	//----- nvinfo : EIATTR_CUDA_API_VERSION
	.align		4
        /*0000*/ 	.byte	0x04, 0x37
        /*0002*/ 	.short	(.L_61 - .L_60)
.L_60:
        /*0004*/ 	.word	0x00000082


	//----- nvinfo : EIATTR_KPARAM_INFO
	.align		4
.L_61:
        /*0008*/ 	.byte	0x04, 0x17
        /*000a*/ 	.short	(.L_63 - .L_62)
.L_62:
        /*000c*/ 	.word	0x00000000
        /*0010*/ 	.short	0x0005
        /*0012*/ 	.short	0x0024
        /*0014*/ 	.byte	0x00, 0xf0, 0x11, 0x00


	//----- nvinfo : EIATTR_KPARAM_INFO
	.align		4
.L_63:
        /*0018*/ 	.byte	0x04, 0x17
        /*001a*/ 	.short	(.L_65 - .L_64)
.L_64:
        /*001c*/ 	.word	0x00000000
        /*0020*/ 	.short	0x0004
        /*0022*/ 	.short	0x0020
        /*0024*/ 	.byte	0x00, 0xf0, 0x11, 0x00


	//----- nvinfo : EIATTR_KPARAM_INFO
	.align		4
.L_65:
        /*0028*/ 	.byte	0x04, 0x17
        /*002a*/ 	.short	(.L_67 - .L_66)
.L_66:
        /*002c*/ 	.word	0x00000000
        /*0030*/ 	.short	0x0003
        /*0032*/ 	.short	0x0018
        /*0034*/ 	.byte	0x00, 0xf0, 0x21, 0x00


	//----- nvinfo : EIATTR_KPARAM_INFO
	.align		4
.L_67:
        /*0038*/ 	.byte	0x04, 0x17
        /*003a*/ 	.short	(.L_69 - .L_68)
.L_68:
        /*003c*/ 	.word	0x00000000
        /*0040*/ 	.short	0x0002
        /*0042*/ 	.short	0x0010
        /*0044*/ 	.byte	0x00, 0xf5, 0x21, 0x00


	//----- nvinfo : EIATTR_KPARAM_INFO
	.align		4
.L_69:
        /*0048*/ 	.byte	0x04, 0x17
        /*004a*/ 	.short	(.L_71 - .L_70)
.L_70:
        /*004c*/ 	.word	0x00000000
        /*0050*/ 	.short	0x0001
        /*0052*/ 	.short	0x0008
        /*0054*/ 	.byte	0x00, 0xf5, 0x21, 0x00


	//----- nvinfo : EIATTR_KPARAM_INFO
	.align		4
.L_71:
        /*0058*/ 	.byte	0x04, 0x17
        /*005a*/ 	.short	(.L_73 - .L_72)
.L_72:
        /*005c*/ 	.word	0x00000000
        /*0060*/ 	.short	0x0000
        /*0062*/ 	.short	0x0000
        /*0064*/ 	.byte	0x00, 0xf5, 0x21, 0x00


	//----- nvinfo : EIATTR_SPARSE_MMA_MASK
	.align		4
.L_73:
        /*0068*/ 	.byte	0x03, 0x50
        /*006a*/ 	.short	0x0000


	//----- nvinfo : EIATTR_MAXREG_COUNT
	.align		4
        /*006c*/ 	.byte	0x03, 0x1b
        /*006e*/ 	.short	0x00ff


	//----- nvinfo : EIATTR_MERCURY_ISA_VERSION
	.align		4
        /*0070*/ 	.byte	0x03, 0x5f
        /*0072*/ 	.short	0x0101


	//----- nvinfo : EIATTR_VRC_CTA_INIT_COUNT
	.align		4
        /*0074*/ 	.byte	0x02, 0x4a
	.zero		1
	.zero		1


	//----- nvinfo : EIATTR_EXIT_INSTR_OFFSETS
	.align		4
        /*0078*/ 	.byte	0x04, 0x1c
        /*007a*/ 	.short	(.L_75 - .L_74)


	//   ....[0]....
.L_74:
        /*007c*/ 	.word	0x00000080


	//   ....[1]....
        /*0080*/ 	.word	0x000002a0


	//   ....[2]....
        /*0084*/ 	.word	0x000009c0


	//----- nvinfo : EIATTR_CRS_STACK_SIZE
	.align		4
.L_75:
        /*0088*/ 	.byte	0x04, 0x1e
        /*008a*/ 	.short	(.L_77 - .L_76)
.L_76:
        /*008c*/ 	.word	0x00000000


	//----- nvinfo : EIATTR_CBANK_PARAM_SIZE
	.align		4
.L_77:
        /*0090*/ 	.byte	0x03, 0x19
        /*0092*/ 	.short	0x0028


	//----- nvinfo : EIATTR_PARAM_CBANK
	.align		4
        /*0094*/ 	.byte	0x04, 0x0a
        /*0096*/ 	.short	(.L_79 - .L_78)
	.align		4
.L_78:
        /*0098*/ 	.word	index@(.nv.constant0._Z15smoothingKernelPfS_S_mjj)
        /*009c*/ 	.short	0x0380
        /*009e*/ 	.short	0x0028


	//----- nvinfo : EIATTR_SW_WAR
	.align		4
.L_79:
        /*00a0*/ 	.byte	0x04, 0x36
        /*00a2*/ 	.short	(.L_81 - .L_80)
.L_80:
        /*00a4*/ 	.word	0x00000008
.L_81:


//--------------------- .nv.callgraph             --------------------------
	.section	.nv.callgraph,"",@"SHT_CUDA_CALLGRAPH"
	.align	4
	.sectionentsize	8
	.align		4
        /*0000*/ 	.word	0x00000000
	.align		4
        /*0004*/ 	.word	0xffffffff
	.align		4
        /*0008*/ 	.word	0x00000000
	.align		4
        /*000c*/ 	.word	0xfffffffe
	.align		4
        /*0010*/ 	.word	0x00000000
	.align		4
        /*0014*/ 	.word	0xfffffffd
	.align		4
        /*0018*/ 	.word	0x00000000
	.align		4
        /*001c*/ 	.word	0xfffffffc


//--------------------- .text._Z18minmaxfilterKernelPfS_m --------------------------
	.section	.text._Z18minmaxfilterKernelPfS_m,"ax",@progbits
	.align	128
        .global         _Z18minmaxfilterKernelPfS_m
        .type           _Z18minmaxfilterKernelPfS_m,@function
        .size           _Z18minmaxfilterKernelPfS_m,(.L_x_50 - _Z18minmaxfilterKernelPfS_m)
        .other          _Z18minmaxfilterKernelPfS_m,@"STO_CUDA_ENTRY STV_DEFAULT"
_Z18minmaxfilterKernelPfS_m:
.text._Z18minmaxfilterKernelPfS_m:
[----:B------:R-:W-:Y:S01]  /*0000*/  LDC R1, c[0x0][0x37c] ;  /* 0x0000df00ff017b82 */ /* 0x000fe20000000800 */
[----:B------:R-:W0:Y:S07]  /*0010*/  S2R R3, SR_TID.X ;  /* 0x0000000000037919 */ /* 0x000e2e0000002100 */
[----:B------:R-:W0:Y:S01]  /*0020*/  S2UR UR4, SR_CTAID.X ;  /* 0x00000000000479c3 */ /* 0x000e220000002500 */
[----:B------:R-:W1:Y:S07]  /*0030*/  LDCU.64 UR6, c[0x0][0x390] ;  /* 0x00007200ff0677ac */ /* 0x000e6e0008000a00 */
[----:B------:R-:W0:Y:S02]  /*0040*/  LDC R0, c[0x0][0x360] ;  /* 0x0000d800ff007b82 */ /* 0x000e240000000800 */
[----:B0-----:R-:W-:-:S05]  /*0050*/  IMAD R0, R0, UR4, R3 ;  /* 0x0000000400007c24 */ /* 0x001fca000f8e0203 */
[----:B-1----:R-:W-:-:S04]  /*0060*/  ISETP.GE.U32.AND P0, PT, R0, UR6, PT ;  /* 0x0000000600007c0c */ /* 0x002fc8000bf06070 */
[----:B------:R-:W-:-:S13]  /*0070*/  ISETP.GE.U32.AND.EX P0, PT, RZ, UR7, PT, P0 ;  /* 0x00000007ff007c0c */ /* 0x000fda000bf06100 */
[----:B------:R-:W-:Y:S05]  /*0080*/  @P0 EXIT ;  /* 0x000000000000094d */ /* 0x000fea0003800000 */
[----:B------:R-:W0:Y:S01]  /*0090*/  LDCU.64 UR6, c[0x0][0x380] ;  /* 0x00007000ff0677ac */ /* 0x000e220008000a00 */
[----:B------:R-:W-:Y:S01]  /*00a0*/  IMAD.SHL.U32 R7, R0, 0x4, RZ ;  /* 0x0000000400077824 */ /* 0x000fe200078e00ff */
[----:B------:R-:W-:Y:S01]  /*00b0*/  SHF.R.U32.HI R6, RZ, 0x1e, R0 ;  /* 0x0000001eff067819 */ /* 0x000fe20000011600 */
[----:B------:R-:W1:Y:S03]  /*00c0*/  LDCU.64 UR4, c[0x0][0x358] ;  /* 0x00006b00ff0477ac */ /* 0x000e660008000a00 */
[----:B0-----:R-:W-:-:S04]  /*00d0*/  IADD3 R2, P0, PT, R7, UR6, RZ ;  /* 0x0000000607027c10 */ /* 0x001fc8000ff1e0ff */
[----:B------:R-:W-:-:S05]  /*00e0*/  IADD3.X R3, PT, PT, R6, UR7, RZ, P0, !PT ;  /* 0x0000000706037c10 */ /* 0x000fca00087fe4ff */
[----:B-1----:R-:W2:Y:S02]  /*00f0*/  LDG.E R0, desc[UR4][R2.64] ;  /* 0x0000000402007981 */ /* 0x002ea4000c1e1900 */
[----:B--2---:R-:W-:-:S13]  /*0100*/  FSETP.GEU.AND P0, PT, R0, RZ, PT ;  /* 0x000000ff0000720b */ /* 0x004fda0003f0e000 */
[----:B------:R-:W0:Y:S02]  /*0110*/  @!P0 LDC.64 R4, c[0x0][0x388] ;  /* 0x0000e200ff048b82 */ /* 0x000e240000000a00 */
[----:B0-----:R-:W-:-:S05]  /*0120*/  @!P0 IADD3 R4, P1, PT, R7, R4, RZ ;  /* 0x0000000407048210 */ /* 0x001fca0007f3e0ff */
[----:B------:R-:W-:-:S05]  /*0130*/  @!P0 IMAD.X R5, R6, 0x1, R5, P1 ;  /* 0x0000000106058824 */ /* 0x000fca00008e0605 */
[----:B------:R0:W-:Y:S01]  /*0140*/  @!P0 STG.E desc[UR4][R4.64], RZ ;  /* 0x000000ff04008986 */ /* 0x0001e2000c101904 */
[----:B------:R-:W-:Y:S05]  /*0150*/  @!P0 EXIT ;  /* 0x000000000000894d */ /* 0x000fea0003800000 */
[----:B------:R-:W-:-:S13]  /*0160*/  FSETP.GT.AND P0, PT, R0, 255, PT ;  /* 0x437f00000000780b */ /* 0x000fda0003f04000 */
[----:B------:R-:W1:Y:S01]  /*0170*/  @P0 LDC.64 R2, c[0x0][0x388] ;  /* 0x0000e200ff020b82 */ /* 0x000e620000000a00 */
[----:B0-----:R-:W-:Y:S01]  /*0180*/  @P0 IMAD.MOV.U32 R5, RZ, RZ, 0x437f0000 ;  /* 0x437f0000ff050424 */ /* 0x001fe200078e00ff */
[----:B-1----:R-:W-:-:S05]  /*0190*/  @P0 IADD3 R2, P1, PT, R7, R2, RZ ;  /* 0x0000000207020210 */ /* 0x002fca0007f3e0ff */
[----:B------:R-:W-:-:S05]  /*01a0*/  @P0 IMAD.X R3, R6, 0x1, R3, P1 ;  /* 0x0000000106030824 */ /* 0x000fca00008e0603 */
[----:B------:R0:W-:Y:S01]  /*01b0*/  @P0 STG.E desc[UR4][R2.64], R5 ;  /* 0x0000000502000986 */ /* 0x0001e2000c101904 */
[----:B------:R-:W-:Y:S05]  /*01c0*/  @P0 EXIT ;  /* 0x000000000000094d */ /* 0x000fea0003800000 */
[----:B------:R-:W1:Y:S01]  /*01d0*/  LDCU.64 UR6, c[0x0][0x388] ;  /* 0x00007100ff0677ac */ /* 0x000e620008000a00 */
[----:B------:R-:W0:Y:S02]  /*01e0*/  F2I.TRUNC.NTZ R0, R0 ;  /* 0x0000000000007305 */ /* 0x000e24000020f100 */
[----:B0-----:R-:W-:Y:S02]  /*01f0*/  I2FP.F32.S32 R5, R0 ;  /* 0x0000000000057245 */ /* 0x001fe40000201400 */
[----:B-1----:R-:W-:-:S04]  /*0200*/  IADD3 R2, P0, PT, R7, UR6, RZ ;  /* 0x0000000607027c10 */ /* 0x002fc8000ff1e0ff */
[----:B------:R-:W-:-:S05]  /*0210*/  IADD3.X R3, PT, PT, R6, UR7, RZ, P0, !PT ;  /* 0x0000000706037c10 */ /* 0x000fca00087fe4ff */
[----:B------:R-:W-:Y:S01]  /*0220*/  STG.E desc[UR4][R2.64], R5 ;  /* 0x0000000502007986 */ /* 0x000fe2000c101904 */
[----:B------:R-:W-:Y:S05]  /*0230*/  EXIT ;  /* 0x000000000000794d */ /* 0x000fea0003800000 */
.L_x_0:
[----:B------:R-:W-:-:S00]  /*0240*/  BRA `(.L_x_0) ;  /* 0xfffffffc00fc7947 */ /* 0x000fc0000383ffff */
[----:B------:R-:W-:-:S00]  /*0250*/  NOP ;  /* 0x0000000000007918 */ /* 0x000fc00000000000 */
        /* <DEDUP_REMOVED lines=10> */
.L_x_50:


//--------------------- .text._Z14gradientKernelPfS_S_S_mjj --------------------------
	.section	.text._Z14gradientKernelPfS_S_S_mjj,"ax",@progbits
	.align	128
        .global         _Z14gradientKernelPfS_S_S_mjj
        .type           _Z14gradientKernelPfS_S_S_mjj,@function
        .size           _Z14gradientKernelPfS_S_S_mjj,(.L_x_49 - _Z14gradientKernelPfS_S_S_mjj)
        .other          _Z14gradientKernelPfS_S_S_mjj,@"STO_CUDA_ENTRY STV_DEFAULT"
_Z14gradientKernelPfS_S_S_mjj:
.text._Z14gradientKernelPfS_S_S_mjj:
        /* <DEDUP_REMOVED lines=9> */
[----:B------:R-:W0:Y:S02]  /*0090*/  LDC R11, c[0x0][0x3a8] ;  /* 0x0000ea00ff0b7b82 */ /* 0x000e240000000800 */
[----:B0-----:R-:W0:Y:S01]  /*00a0*/  I2F.U32.RP R0, R11 ;  /* 0x0000000b00007306 */ /* 0x001e220000209000 */
[----:B------:R-:W-:-:S07]  /*00b0*/  ISETP.NE.U32.AND P2, PT, R11, RZ, PT ;  /* 0x000000ff0b00720c */ /* 0x000fce0003f45070 */
[----:B0-----:R-:W0:Y:S02]  /*00c0*/  MUFU.RCP R0, R0 ;  /* 0x0000000000007308 */ /* 0x001e240000001000 */
[----:B0-----:R-:W-:-:S06]  /*00d0*/  VIADD R4, R0, 0xffffffe ;  /* 0x0ffffffe00047836 */ /* 0x001fcc0000000000 */
[----:B------:R0:W1:Y:S02]  /*00e0*/  F2I.FTZ.U32.TRUNC.NTZ R5, R4 ;  /* 0x0000000400057305 */ /* 0x000064000021f000 */
[----:B0-----:R-:W-:Y:S02]  /*00f0*/  IMAD.MOV.U32 R4, RZ, RZ, RZ ;  /* 0x000000ffff047224 */ /* 0x001fe400078e00ff */
[----:B-1----:R-:W-:-:S04]  /*0100*/  IMAD.MOV R6, RZ, RZ, -R5 ;  /* 0x000000ffff067224 */ /* 0x002fc800078e0a05 */
[----:B------:R-:W-:-:S04]  /*0110*/  IMAD R3, R6, R11, RZ ;  /* 0x0000000b06037224 */ /* 0x000fc800078e02ff */
[----:B------:R-:W-:-:S06]  /*0120*/  IMAD.HI.U32 R3, R5, R3, R4 ;  /* 0x0000000305037227 */ /* 0x000fcc00078e0004 */
[----:B------:R-:W-:-:S04]  /*0130*/  IMAD.HI.U32 R3, R3, R2, RZ ;  /* 0x0000000203037227 */ /* 0x000fc800078e00ff */
[----:B------:R-:W-:-:S04]  /*0140*/  IMAD.MOV R5, RZ, RZ, -R3 ;  /* 0x000000ffff057224 */ /* 0x000fc800078e0a03 */
[----:B------:R-:W-:-:S05]  /*0150*/  IMAD R5, R11, R5, R2 ;  /* 0x000000050b057224 */ /* 0x000fca00078e0202 */
[----:B------:R-:W-:-:S13]  /*0160*/  ISETP.GE.U32.AND P0, PT, R5, R11, PT ;  /* 0x0000000b0500720c */ /* 0x000fda0003f06070 */
[----:B------:R-:W-:Y:S02]  /*0170*/  @P0 IMAD.IADD R5, R5, 0x1, -R11 ;  /* 0x0000000105050824 */ /* 0x000fe400078e0a0b */
[----:B------:R-:W-:-:S03]  /*0180*/  @P0 VIADD R3, R3, 0x1 ;  /* 0x0000000103030836 */ /* 0x000fc60000000000 */
[----:B------:R-:W-:-:S13]  /*0190*/  ISETP.GE.U32.AND P1, PT, R5, R11, PT ;  /* 0x0000000b0500720c */ /* 0x000fda0003f26070 */
[----:B------:R-:W-:Y:S01]  /*01a0*/  @P1 VIADD R3, R3, 0x1 ;  /* 0x0000000103031836 */ /* 0x000fe20000000000 */
[----:B------:R-:W-:-:S04]  /*01b0*/  @!P2 LOP3.LUT R3, RZ, R11, RZ, 0x33, !PT ;  /* 0x0000000bff03a212 */ /* 0x000fc800078e33ff */
[C---:B------:R-:W-:Y:S02]  /*01c0*/  ISETP.GT.AND P1, PT, R3.reuse, RZ, PT ;  /* 0x000000ff0300720c */ /* 0x040fe40003f24270 */
[----:B------:R-:W-:-:S11]  /*01d0*/  IADD3 R6, PT, PT, -R3, RZ, RZ ;  /* 0x000000ff03067210 */ /* 0x000fd60007ffe1ff */
[----:B------:R-:W0:Y:S01]  /*01e0*/  @P1 LDC R8, c[0x0][0x3ac] ;  /* 0x0000eb00ff081b82 */ /* 0x000e220000000800 */
[----:B------:R-:W-:Y:S02]  /*01f0*/  @!P1 IMAD.MOV.U32 R5, RZ, RZ, R6 ;  /* 0x000000ffff059224 */ /* 0x000fe400078e0006 */
[----:B------:R-:W-:Y:S02]  /*0200*/  @!P1 IMAD.MOV.U32 R4, RZ, RZ, 0x2 ;  /* 0x00000002ff049424 */ /* 0x000fe400078e00ff */
[----:B------:R-:W-:Y:S02]  /*0210*/  @P1 IMAD.MOV.U32 R5, RZ, RZ, -0x1 ;  /* 0xffffffffff051424 */ /* 0x000fe400078e00ff */
[----:B------:R-:W-:Y:S02]  /*0220*/  IMAD R6, R11, R6, R2 ;  /* 0x000000060b067224 */ /* 0x000fe400078e0202 */
[----:B0-----:R-:W-:-:S05]  /*0230*/  @P1 VIADD R0, R8, 0xfffffffe ;  /* 0xfffffffe08001836 */ /* 0x001fca0000000000 */
[----:B------:R-:W-:Y:S01]  /*0240*/  @P1 ISETP.GT.U32.AND P0, PT, R3, R0, PT ;  /* 0x000000000300120c */ /* 0x000fe20003f04070 */
[----:B------:R-:W-:-:S05]  /*0250*/  @P1 IMAD.IADD R0, R8, 0x1, -R3 ;  /* 0x0000000108001824 */ /* 0x000fca00078e0a03 */
[----:B------:R-:W-:Y:S02]  /*0260*/  @P1 SEL R4, R0, 0x2, P0 ;  /* 0x0000000200041807 */ /* 0x000fe40000000000 */
[----:B------:R-:W-:Y:S02]  /*0270*/  ISETP.GT.AND P1, PT, R6, RZ, PT ;  /* 0x000000ff0600720c */ /* 0x000fe40003f24270 */
[----:B------:R-:W-:-:S13]  /*0280*/  ISETP.GE.AND P0, PT, R5, R4, PT ;  /* 0x000000040500720c */ /* 0x000fda0003f06270 */
[----:B------:R-:W-:Y:S05]  /*0290*/  @P0 EXIT ;  /* 0x000000000000094d */ /* 0x000fea0003800000 */
[----:B------:R-:W0:Y:S01]  /*02a0*/  LDCU.64 UR6, c[0x0][0x388] ;  /* 0x00007100ff0677ac */ /* 0x000e220008000a00 */
[C---:B------:R-:W-:Y:S01]  /*02b0*/  @P1 VIADD R9, R11.reuse, 0xfffffffe ;  /* 0xfffffffe0b091836 */ /* 0x040fe20000000000 */
[----:B------:R-:W-:Y:S01]  /*02c0*/  @!P1 MOV R7, 0x2 ;  /* 0x0000000200079802 */ /* 0x000fe20000000f00 */
[--C-:B------:R-:W-:Y:S01]  /*02d0*/  @!P1 IMAD.MOV R8, RZ, RZ, -R6.reuse ;  /* 0x000000ffff089224 */ /* 0x100fe200078e0a06 */
[C---:B------:R-:W-:Y:S01]  /*02e0*/  VIMNMX R0, PT, PT, R6.reuse, 0x1, !PT ;  /* 0x0000000106007848 */ /* 0x040fe20007fe0100 */
[----:B------:R-:W-:Y:S01]  /*02f0*/  @P1 IMAD.MOV.U32 R8, RZ, RZ, -0x1 ;  /* 0xffffffffff081424 */ /* 0x000fe200078e00ff */
[----:B------:R-:W-:Y:S01]  /*0300*/  @P1 ISETP.GT.U32.AND P0, PT, R6, R9, PT ;  /* 0x000000090600120c */ /* 0x000fe20003f04070 */
[----:B------:R-:W-:Y:S01]  /*0310*/  @P1 IMAD.IADD R9, R11, 0x1, -R6 ;  /* 0x000000010b091824 */ /* 0x000fe200078e0a06 */
[----:B------:R-:W-:Y:S01]  /*0320*/  CS2R R42, SRZ ;  /* 0x00000000002a7805 */ /* 0x000fe2000001ff00 */
[----:B------:R-:W1:Y:S03]  /*0330*/  LDCU.64 UR4, c[0x0][0x358] ;  /* 0x00006b00ff0477ac */ /* 0x000e660008000a00 */
[----:B------:R-:W-:Y:S01]  /*0340*/  @P1 SEL R7, R9, 0x2, P0 ;  /* 0x0000000209071807 */ /* 0x000fe20000000000 */
[----:B------:R-:W-:-:S04]  /*0350*/  IMAD R9, R3, R11, R0 ;  /* 0x0000000b03097224 */ /* 0x000fc800078e0200 */
[C---:B------:R-:W-:Y:S01]  /*0360*/  IMAD.IADD R38, R2.reuse, 0x1, R7 ;  /* 0x0000000102267824 */ /* 0x040fe200078e0207 */
[----:B0-----:R-:W-:-:S04]  /*0370*/  LEA R10, P2, R2, UR6, 0x2 ;  /* 0x00000006020a7c11 */ /* 0x001fc8000f8410ff */
[----:B------:R-:W-:-:S09]  /*0380*/  LEA.HI.X R11, R2, UR7, RZ, 0x2, P2 ;  /* 0x00000007020b7c11 */ /* 0x000fd200090f14ff */
.L_x_34:
[----:B------:R-:W-:Y:S01]  /*0390*/  ISETP.GE.AND P0, PT, R8, R7, PT ;  /* 0x000000070800720c */ /* 0x000fe20003f06270 */
[----:B------:R-:W-:-:S12]  /*03a0*/  BSSY.RECONVERGENT B0, `(.L_x_1) ;  /* 0x0000128000007945 */ /* 0x000fd80003800200 */
[----:B0-2---:R-:W-:Y:S05]  /*03b0*/  @P0 BRA `(.L_x_2) ;  /* 0x0000001000980947 */ /* 0x005fea0003800000 */
[----:B------:R-:W-:Y:S01]  /*03c0*/  IMAD.IADD R0, R38, 0x1, R9 ;  /* 0x0000000126007824 */ /* 0x000fe200078e0209 */
[----:B------:R-:W-:Y:S01]  /*03d0*/  BSSY.RECONVERGENT B1, `(.L_x_3) ;  /* 0x0000067000017945 */ /* 0x000fe20003800200 */
[----:B------:R-:W-:-:S03]  /*03e0*/  IMAD.MOV.U32 R12, RZ, RZ, R8 ;  /* 0x000000ffff0c7224 */ /* 0x000fc600078e0008 */
[----:B------:R-:W-:-:S04]  /*03f0*/  LOP3.LUT R0, R0, 0x1, RZ, 0xc0, !PT ;  /* 0x0000000100007812 */ /* 0x000fc800078ec0ff */
[----:B------:R-:W-:-:S13]  /*0400*/  ISETP.NE.U32.AND P0, PT, R0, 0x1, PT ;  /* 0x000000010000780c */ /* 0x000fda0003f05070 */
[----:B------:R-:W-:Y:S05]  /*0410*/  @!P0 BRA `(.L_x_4) ;  /* 0x0000000400888947 */ /* 0x000fea0003800000 */
[----:B------:R-:W0:Y:S01]  /*0420*/  LDCU UR6, c[0x0][0x3a8] ;  /* 0x00007500ff0677ac */ /* 0x000e220008000800 */
[----:B------:R-:W2:Y:S01]  /*0430*/  LDC.64 R16, c[0x0][0x380] ;  /* 0x0000e000ff107b82 */ /* 0x000ea20000000a00 */
[----:B------:R-:W-:Y:S01]  /*0440*/  IADD3 R13, PT, PT, R3, R5, RZ ;  /* 0x00000005030d7210 */ /* 0x000fe20007ffe0ff */
[----:B------:R-:W-:-:S06]  /*0450*/  IMAD R0, R5, 0x3, R8 ;  /* 0x0000000305007824 */ /* 0x000fcc00078e0208 */
[----:B------:R-:W3:Y:S01]  /*0460*/  LDC.64 R14, c[0x0][0x390] ;  /* 0x0000e400ff0e7b82 */ /* 0x000ee20000000a00 */
[----:B0-----:R-:W-:Y:S02]  /*0470*/  IMAD R19, R13, UR6, R6 ;  /* 0x000000060d137c24 */ /* 0x001fe4000f8e0206 */
[----:B------:R-:W-:Y:S02]  /*0480*/  VIADD R13, R0, 0x4 ;  /* 0x00000004000d7836 */ /* 0x000fe40000000000 */
[----:B------:R-:W-:-:S04]  /*0490*/  IMAD.IADD R19, R19, 0x1, R8 ;  /* 0x0000000113137824 */ /* 0x000fc800078e0208 */
[----:B--2---:R-:W-:Y:S02]  /*04a0*/  IMAD.WIDE.U32 R16, R19, 0x4, R16 ;  /* 0x0000000413107825 */ /* 0x004fe400078e0010 */
[----:B------:R-:W0:Y:S04]  /*04b0*/  LDC.64 R18, c[0x0][0x398] ;  /* 0x0000e600ff127b82 */ /* 0x000e280000000a00 */
[----:B-1----:R-:W2:Y:S01]  /*04c0*/  LDG.E R16, desc[UR4][R16.64] ;  /* 0x0000000410107981 */ /* 0x002ea2000c1e1900 */
[----:B---3--:R-:W-:-:S06]  /*04d0*/  IMAD.WIDE R14, R13, 0x4, R14 ;  /* 0x000000040d0e7825 */ /* 0x008fcc00078e020e */
[----:B------:R-:W2:Y:S01]  /*04e0*/  LDG.E R15, desc[UR4][R14.64] ;  /* 0x000000040e0f7981 */ /* 0x000ea2000c1e1900 */
[----:B0-----:R-:W-:-:S06]  /*04f0*/  IMAD.WIDE R18, R13, 0x4, R18 ;  /* 0x000000040d127825 */ /* 0x001fcc00078e0212 */
[----:B------:R-:W3:Y:S01]  /*0500*/  LDG.E R18, desc[UR4][R18.64] ;  /* 0x0000000412127981 */ /* 0x000ee2000c1e1900 */
[----:B------:R-:W-:Y:S01]  /*0510*/  BSSY.RECONVERGENT B2, `(.L_x_5) ;  /* 0x0000007000027945 */ /* 0x000fe20003800200 */
[----:B------:R-:W-:Y:S01]  /*0520*/  MOV R0, 0x580 ;  /* 0x0000058000007802 */ /* 0x000fe20000000f00 */
[----:B--2---:R-:W-:-:S04]  /*0530*/  FFMA R42, R15, R16, R42 ;  /* 0x000000100f2a7223 */ /* 0x004fc8000000002a */
[----:B------:R-:W0:Y:S02]  /*0540*/  F2F.F64.F32 R12, R42 ;  /* 0x0000002a000c7310 */ /* 0x000e240000201800 */
[----:B0-----:R-:W-:Y:S01]  /*0550*/  DADD R32, -RZ, |R12| ;  /* 0x00000000ff207229 */ /* 0x001fe2000000050c */
[----:B---3--:R-:W-:-:S10]  /*0560*/  FFMA R43, R16, R18, R43 ;  /* 0x00000012102b7223 */ /* 0x008fd4000000002b */
[----:B------:R-:W-:Y:S05]  /*0570*/  CALL.REL.NOINC `($_Z14gradientKernelPfS_S_S_mjj$__internal_accurate_pow) ;  /* 0x0000001000f07944 */ /* 0x000fea0003c00000 */
[----:B------:R-:W-:Y:S05]  /*0580*/  BSYNC.RECONVERGENT B2 ;  /* 0x0000000000027941 */ /* 0x000fea0003800200 */
.L_x_5:
[----:B------:R-:W-:Y:S01]  /*0590*/  DADD R14, R12, 2 ;  /* 0x400000000c0e7429 */ /* 0x000fe20000000000 */
[----:B------:R-:W-:Y:S01]  /*05a0*/  FSETP.NEU.AND P0, PT, R42, RZ, PT ;  /* 0x000000ff2a00720b */ /* 0x000fe20003f0d000 */
[----:B------:R-:W-:Y:S08]  /*05b0*/  BSSY.RECONVERGENT B2, `(.L_x_6) ;  /* 0x000000e000027945 */ /* 0x000ff00003800200 */
[----:B------:R-:W-:-:S02]  /*05c0*/  LOP3.LUT R14, R15, 0x7ff00000, RZ, 0xc0, !PT ;  /* 0x7ff000000f0e7812 */ /* 0x000fc400078ec0ff */
[----:B------:R-:W-:Y:S02]  /*05d0*/  FSEL R15, R26, RZ, P0 ;  /* 0x000000ff1a0f7208 */ /* 0x000fe40000000000 */
[----:B------:R-:W-:Y:S02]  /*05e0*/  ISETP.NE.AND P1, PT, R14, 0x7ff00000, PT ;  /* 0x7ff000000e00780c */ /* 0x000fe40003f25270 */
[----:B------:R-:W-:-:S11]  /*05f0*/  FSEL R14, R22, RZ, P0 ;  /* 0x000000ff160e7208 */ /* 0x000fd60000000000 */
[----:B------:R-:W-:Y:S05]  /*0600*/  @P1 BRA `(.L_x_7) ;  /* 0x0000000000201947 */ /* 0x000fea0003800000 */
[----:B------:R-:W-:-:S13]  /*0610*/  FSETP.NAN.AND P0, PT, R42, R42, PT ;  /* 0x0000002a2a00720b */ /* 0x000fda0003f08000 */
[----:B------:R-:W-:Y:S05]  /*0620*/  @P0 BRA `(.L_x_8) ;  /* 0x0000000000140947 */ /* 0x000fea0003800000 */
[----:B------:R-:W-:-:S14]  /*0630*/  DSETP.NEU.AND P0, PT, |R12|, +INF , PT ;  /* 0x7ff000000c00742a */ /* 0x000fdc0003f0d200 */
[----:B------:R-:W-:Y:S05]  /*0640*/  @P0 BRA `(.L_x_7) ;  /* 0x0000000000100947 */ /* 0x000fea0003800000 */
[----:B------:R-:W-:Y:S02]  /*0650*/  IMAD.MOV.U32 R14, RZ, RZ, 0x0 ;  /* 0x00000000ff0e7424 */ /* 0x000fe400078e00ff */
[----:B------:R-:W-:Y:S01]  /*0660*/  IMAD.MOV.U32 R15, RZ, RZ, 0x7ff00000 ;  /* 0x7ff00000ff0f7424 */ /* 0x000fe200078e00ff */
[----:B------:R-:W-:Y:S06]  /*0670*/  BRA `(.L_x_7) ;  /* 0x0000000000047947 */ /* 0x000fec0003800000 */
.L_x_8:
[----:B------:R-:W-:-:S11]  /*0680*/  DADD R14, R12, 2 ;  /* 0x400000000c0e7429 */ /* 0x000fd60000000000 */
.L_x_7:
[----:B------:R-:W-:Y:S05]  /*0690*/  BSYNC.RECONVERGENT B2 ;  /* 0x0000000000027941 */ /* 0x000fea0003800200 */
.L_x_6:
[----:B------:R-:W0:Y:S01]  /*06a0*/  F2F.F64.F32 R12, R43 ;  /* 0x0000002b000c7310 */ /* 0x000e220000201800 */
[----:B------:R-:W-:Y:S01]  /*06b0*/  BSSY.RECONVERGENT B2, `(.L_x_9) ;  /* 0x0000004000027945 */ /* 0x000fe20003800200 */
[----:B------:R-:W-:Y:S01]  /*06c0*/  MOV R0, 0x6f0 ;  /* 0x000006f000007802 */ /* 0x000fe20000000f00 */
[----:B0-----:R-:W-:-:S11]  /*06d0*/  DADD R32, -RZ, |R12| ;  /* 0x00000000ff207229 */ /* 0x001fd6000000050c */
[----:B------:R-:W-:Y:S05]  /*06e0*/  CALL.REL.NOINC `($_Z14gradientKernelPfS_S_S_mjj$__internal_accurate_pow) ;  /* 0x0000001000947944 */ /* 0x000fea0003c00000 */
[----:B------:R-:W-:Y:S05]  /*06f0*/  BSYNC.RECONVERGENT B2 ;  /* 0x0000000000027941 */ /* 0x000fea0003800200 */
.L_x_9:
[----:B------:R-:W-:Y:S01]  /*0700*/  DADD R16, R12, 2 ;  /* 0x400000000c107429 */ /* 0x000fe20000000000 */
[----:B------:R-:W-:Y:S01]  /*0710*/  FSETP.NEU.AND P0, PT, R43, RZ, PT ;  /* 0x000000ff2b00720b */ /* 0x000fe20003f0d000 */
[----:B------:R-:W-:Y:S03]  /*0720*/  BSSY.RECONVERGENT B2, `(.L_x_10) ;  /* 0x000000e000027945 */ /* 0x000fe60003800200 */
[----:B------:R-:W-:Y:S02]  /*0730*/  FSEL R22, R22, RZ, P0 ;  /* 0x000000ff16167208 */ /* 0x000fe40000000000 */
[----:B------:R-:W-:-:S03]  /*0740*/  FSEL R23, R26, RZ, P0 ;  /* 0x000000ff1a177208 */ /* 0x000fc60000000000 */
[----:B------:R-:W-:-:S04]  /*0750*/  LOP3.LUT R16, R17, 0x7ff00000, RZ, 0xc0, !PT ;  /* 0x7ff0000011107812 */ /* 0x000fc800078ec0ff */
[----:B------:R-:W-:-:S13]  /*0760*/  ISETP.NE.AND P1, PT, R16, 0x7ff00000, PT ;  /* 0x7ff000001000780c */ /* 0x000fda0003f25270 */
        /* <DEDUP_REMOVED lines=8> */
.L_x_12:
[----:B------:R-:W-:-:S11]  /*07f0*/  DADD R22, R12, 2 ;  /* 0x400000000c167429 */ /* 0x000fd60000000000 */
.L_x_11:
[----:B------:R-:W-:Y:S05]  /*0800*/  BSYNC.RECONVERGENT B2 ;  /* 0x0000000000027941 */ /* 0x000fea0003800200 */
.L_x_10:
[----:B------:R-:W-:Y:S01]  /*0810*/  FSETP.NEU.AND P0, PT, R43, 1, PT ;  /* 0x3f8000002b00780b */ /* 0x000fe20003f0d000 */
[----:B------:R-:W-:Y:S01]  /*0820*/  IMAD.MOV.U32 R16, RZ, RZ, 0x0 ;  /* 0x00000000ff107424 */ /* 0x000fe200078e00ff */
[----:B------:R-:W-:Y:S01]  /*0830*/  FSETP.NEU.AND P1, PT, R42, 1, PT ;  /* 0x3f8000002a00780b */ /* 0x000fe20003f2d000 */
[----:B------:R-:W-:Y:S01]  /*0840*/  IMAD.MOV.U32 R17, RZ, RZ, 0x3fd80000 ;  /* 0x3fd80000ff117424 */ /* 0x000fe200078e00ff */
[----:B------:R-:W-:Y:S01]  /*0850*/  FSEL R12, R22, RZ, P0 ;  /* 0x000000ff160c7208 */ /* 0x000fe20000000000 */
[----:B------:R-:W-:Y:S01]  /*0860*/  BSSY.RECONVERGENT B2, `(.L_x_13) ;  /* 0x000001b000027945 */ /* 0x000fe20003800200 */
[----:B------:R-:W-:Y:S02]  /*0870*/  FSEL R13, R23, 1.875, P0 ;  /* 0x3ff00000170d7808 */ /* 0x000fe40000000000 */
[----:B------:R-:W-:Y:S02]  /*0880*/  FSEL R22, R14, RZ, P1 ;  /* 0x000000ff0e167208 */ /* 0x000fe40000800000 */
[----:B------:R-:W-:-:S06]  /*0890*/  FSEL R23, R15, 1.875, P1 ;  /* 0x3ff000000f177808 */ /* 0x000fcc0000800000 */
[----:B------:R-:W-:-:S06]  /*08a0*/  DADD R22, R22, R12 ;  /* 0x0000000016167229 */ /* 0x000fcc000000000c */
[----:B------:R-:W0:Y:S04]  /*08b0*/  MUFU.RSQ64H R15, R23 ;  /* 0x00000017000f7308 */ /* 0x000e280000001c00 */
[----:B------:R-:W-:-:S04]  /*08c0*/  IADD3 R14, PT, PT, R23, -0x3500000, RZ ;  /* 0xfcb00000170e7810 */ /* 0x000fc80007ffe0ff */
[----:B------:R-:W-:Y:S02]  /*08d0*/  ISETP.GE.U32.AND P0, PT, R14, 0x7ca00000, PT ;  /* 0x7ca000000e00780c */ /* 0x000fe40003f06070 */
[----:B0-----:R-:W-:-:S08]  /*08e0*/  DMUL R12, R14, R14 ;  /* 0x0000000e0e0c7228 */ /* 0x001fd00000000000 */
[----:B------:R-:W-:-:S08]  /*08f0*/  DFMA R12, R22, -R12, 1 ;  /* 0x3ff00000160c742b */ /* 0x000fd0000000080c */
[----:B------:R-:W-:Y:S02]  /*0900*/  DFMA R16, R12, R16, 0.5 ;  /* 0x3fe000000c10742b */ /* 0x000fe40000000010 */
[----:B------:R-:W-:-:S08]  /*0910*/  DMUL R12, R14, R12 ;  /* 0x0000000c0e0c7228 */ /* 0x000fd00000000000 */
[----:B------:R-:W-:Y:S01]  /*0920*/  DFMA R26, R16, R12, R14 ;  /* 0x0000000c101a722b */ /* 0x000fe2000000000e */
[----:B------:R-:W-:-:S07]  /*0930*/  VIADD R12, R8, 0x1 ;  /* 0x00000001080c7836 */ /* 0x000fce0000000000 */
[----:B------:R-:W-:Y:S02]  /*0940*/  DMUL R20, R22, R26 ;  /* 0x0000001a16147228 */ /* 0x000fe40000000000 */
[----:B------:R-:W-:Y:S02]  /*0950*/  VIADD R17, R27, 0xfff00000 ;  /* 0xfff000001b117836 */ /* 0x000fe40000000000 */
[----:B------:R-:W-:-:S04]  /*0960*/  IMAD.MOV.U32 R16, RZ, RZ, R26 ;  /* 0x000000ffff107224 */ /* 0x000fc800078e001a */
[----:B------:R-:W-:-:S08]  /*0970*/  DFMA R18, R20, -R20, R22 ;  /* 0x800000141412722b */ /* 0x000fd00000000016 */
[----:B------:R-:W-:Y:S01]  /*0980*/  DFMA R24, R18, R16, R20 ;  /* 0x000000101218722b */ /* 0x000fe20000000014 */
[----:B------:R-:W-:Y:S10]  /*0990*/  @!P0 BRA `(.L_x_14) ;  /* 0x00000000001c8947 */ /* 0x000ff40003800000 */
[----:B------:R-:W-:Y:S01]  /*09a0*/  IMAD.MOV.U32 R16, RZ, RZ, R18 ;  /* 0x000000ffff107224 */ /* 0x000fe200078e0012 */
[----:B------:R-:W-:Y:S01]  /*09b0*/  MOV R28, R14 ;  /* 0x0000000e001c7202 */ /* 0x000fe20000000f00 */
[----:B------:R-:W-:Y:S01]  /*09c0*/  IMAD.MOV.U32 R27, RZ, RZ, R17 ;  /* 0x000000ffff1b7224 */ /* 0x000fe200078e0011 */
[----:B------:R-:W-:-:S07]  /*09d0*/  MOV R0, 0x9f0 ;  /* 0x000009f000007802 */ /* 0x000fce0000000f00 */
[----:B------:R-:W-:Y:S05]  /*09e0*/  CALL.REL.NOINC `($__internal_0_$__cuda_sm20_dsqrt_rn_f64_mediumpath_v1) ;  /* 0x0000000c00207944 */ /* 0x000fea0003c00000 */
[----:B------:R-:W-:Y:S02]  /*09f0*/  IMAD.MOV.U32 R24, RZ, RZ, R18 ;  /* 0x000000ffff187224 */ /* 0x000fe400078e0012 */
[----:B------:R-:W-:-:S07]  /*0a00*/  IMAD.MOV.U32 R25, RZ, RZ, R19 ;  /* 0x000000ffff197224 */ /* 0x000fce00078e0013 */
.L_x_14:
[----:B------:R-:W-:Y:S05]  /*0a10*/  BSYNC.RECONVERGENT B2 ;  /* 0x0000000000027941 */ /* 0x000fea0003800200 */
.L_x_13:
[----:B------:R-:W0:Y:S02]  /*0a20*/  F2F.F32.F64 R25, R24 ;  /* 0x0000001800197310 */ /* 0x000e240000301000 */
[----:B0-----:R0:W-:Y:S02]  /*0a30*/  STG.E desc[UR4][R10.64], R25 ;  /* 0x000000190a007986 */ /* 0x0011e4000c101904 */
.L_x_4:
[----:B-1----:R-:W-:Y:S05]  /*0a40*/  BSYNC.RECONVERGENT B1 ;  /* 0x0000000000017941 */ /* 0x002fea0003800200 */
.L_x_3:
[----:B------:R-:W-:-:S13]  /*0a50*/  ISETP.NE.AND P0, PT, R38, R9, PT ;  /* 0x000000092600720c */ /* 0x000fda0003f05270 */
[----:B------:R-:W-:Y:S05]  /*0a60*/  @!P0 BRA `(.L_x_2) ;  /* 0x0000000800ec8947 */ /* 0x000fea0003800000 */
[----:B------:R-:W1:Y:S01]  /*0a70*/  LDCU UR6, c[0x0][0x3a8] ;  /* 0x00007500ff0677ac */ /* 0x000e620008000800 */
[--C-:B------:R-:W-:Y:S02]  /*0a80*/  IMAD.IADD R0, R2, 0x1, R12.reuse ;  /* 0x0000000102007824 */ /* 0x100fe400078e020c */
[----:B------:R-:W-:Y:S02]  /*0a90*/  VIADD R39, R12, 0x4 ;  /* 0x000000040c277836 */ /* 0x000fe40000000000 */
[C---:B------:R-:W-:Y:S02]  /*0aa0*/  IMAD R40, R5.reuse, 0x3, R12 ;  /* 0x0000000305287824 */ /* 0x040fe400078e020c */
[----:B-1----:R-:W-:-:S07]  /*0ab0*/  IMAD R41, R5, UR6, R0 ;  /* 0x0000000605297c24 */ /* 0x002fce000f8e0200 */
.L_x_33:
[----:B--2---:R-:W1:Y:S01]  /*0ac0*/  LDC.64 R18, c[0x0][0x380] ;  /* 0x0000e000ff127b82 */ /* 0x004e620000000a00 */
[----:B------:R-:W-:-:S07]  /*0ad0*/  VIADD R17, R40, 0x4 ;  /* 0x0000000428117836 */ /* 0x000fce0000000000 */
[----:B------:R-:W2:Y:S08]  /*0ae0*/  LDC.64 R12, c[0x0][0x390] ;  /* 0x0000e400ff0c7b82 */ /* 0x000eb00000000a00 */
[----:B------:R-:W3:Y:S01]  /*0af0*/  LDC.64 R14, c[0x0][0x398] ;  /* 0x0000e600ff0e7b82 */ /* 0x000ee20000000a00 */
[----:B-1----:R-:W-:-:S06]  /*0b00*/  IMAD.WIDE.U32 R18, R41, 0x4, R18 ;  /* 0x0000000429127825 */ /* 0x002fcc00078e0012 */
[----:B------:R-:W4:Y:S01]  /*0b10*/  LDG.E R18, desc[UR4][R18.64] ;  /* 0x0000000412127981 */ /* 0x000f22000c1e1900 */
[----:B--2---:R-:W-:-:S05]  /*0b20*/  IMAD.WIDE R12, R17, 0x4, R12 ;  /* 0x00000004110c7825 */ /* 0x004fca00078e020c */
[----:B------:R-:W4:Y:S01]  /*0b30*/  LDG.E R21, desc[UR4][R12.64] ;  /* 0x000000040c157981 */ /* 0x000f22000c1e1900 */
[----:B---3--:R-:W-:-:S05]  /*0b40*/  IMAD.WIDE R14, R17, 0x4, R14 ;  /* 0x00000004110e7825 */ /* 0x008fca00078e020e */
[----:B------:R-:W2:Y:S01]  /*0b50*/  LDG.E R0, desc[UR4][R14.64] ;  /* 0x000000040e007981 */ /* 0x000ea2000c1e1900 */
[----:B------:R-:W-:Y:S01]  /*0b60*/  BSSY.RECONVERGENT B1, `(.L_x_15) ;  /* 0x0000007000017945 */ /* 0x000fe20003800200 */
[----:B----4-:R-:W-:-:S04]  /*0b70*/  FFMA R42, R21, R18, R42 ;  /* 0x00000012152a7223 */ /* 0x010fc8000000002a */
[----:B------:R-:W1:Y:S01]  /*0b80*/  F2F.F64.F32 R16, R42 ;  /* 0x0000002a00107310 */ /* 0x000e620000201800 */
[----:B--2---:R-:W-:Y:S01]  /*0b90*/  FFMA R43, R18, R0, R43 ;  /* 0x00000000122b7223 */ /* 0x004fe2000000002b */
[----:B------:R-:W-:Y:S01]  /*0ba0*/  MOV R0, 0xbd0 ;  /* 0x00000bd000007802 */ /* 0x000fe20000000f00 */
[----:B-1----:R-:W-:-:S11]  /*0bb0*/  DADD R32, -RZ, |R16| ;  /* 0x00000000ff207229 */ /* 0x002fd60000000510 */
[----:B0-----:R-:W-:Y:S05]  /*0bc0*/  CALL.REL.NOINC `($_Z14gradientKernelPfS_S_S_mjj$__internal_accurate_pow) ;  /* 0x0000000c005c7944 */ /* 0x001fea0003c00000 */
[----:B------:R-:W-:Y:S05]  /*0bd0*/  BSYNC.RECONVERGENT B1 ;  /* 0x0000000000017941 */ /* 0x000fea0003800200 */
.L_x_15:
[----:B------:R-:W-:Y:S01]  /*0be0*/  DADD R20, R16, 2 ;  /* 0x4000000010147429 */ /* 0x000fe20000000000 */
[----:B------:R-:W0:Y:S01]  /*0bf0*/  F2F.F64.F32 R18, R43 ;  /* 0x0000002b00127310 */ /* 0x000e220000201800 */
[----:B------:R-:W-:Y:S01]  /*0c00*/  FSETP.NEU.AND P0, PT, R42, RZ, PT ;  /* 0x000000ff2a00720b */ /* 0x000fe20003f0d000 */
[----:B------:R-:W-:Y:S07]  /*0c10*/  BSSY.RECONVERGENT B1, `(.L_x_16) ;  /* 0x000000d000017945 */ /* 0x000fee0003800200 */
[----:B------:R-:W-:-:S02]  /*0c20*/  LOP3.LUT R20, R21, 0x7ff00000, RZ, 0xc0, !PT ;  /* 0x7ff0000015147812 */ /* 0x000fc400078ec0ff */
[----:B------:R-:W-:Y:S02]  /*0c30*/  FSEL R21, R26, RZ, P0 ;  /* 0x000000ff1a157208 */ /* 0x000fe40000000000 */
[----:B------:R-:W-:Y:S01]  /*0c40*/  ISETP.NE.AND P1, PT, R20, 0x7ff00000, PT ;  /* 0x7ff000001400780c */ /* 0x000fe20003f25270 */
[----:B0-----:R-:W-:Y:S01]  /*0c50*/  DADD R32, -RZ, |R18| ;  /* 0x00000000ff207229 */ /* 0x001fe20000000512 */
[----:B------:R-:W-:-:S11]  /*0c60*/  FSEL R20, R22, RZ, P0 ;  /* 0x000000ff16147208 */ /* 0x000fd60000000000 */
[----:B------:R-:W-:Y:S05]  /*0c70*/  @P1 BRA `(.L_x_17) ;  /* 0x0000000000181947 */ /* 0x000fea0003800000 */
[----:B------:R-:W-:-:S13]  /*0c80*/  FSETP.NAN.AND P0, PT, R42, R42, PT ;  /* 0x0000002a2a00720b */ /* 0x000fda0003f08000 */
[----:B------:R-:W-:Y:S01]  /*0c90*/  @P0 DADD R20, R16, 2 ;  /* 0x4000000010140429 */ /* 0x000fe20000000000 */
[----:B------:R-:W-:Y:S10]  /*0ca0*/  @P0 BRA `(.L_x_17) ;  /* 0x00000000000c0947 */ /* 0x000ff40003800000 */
[----:B------:R-:W-:-:S14]  /*0cb0*/  DSETP.NEU.AND P0, PT, |R16|, +INF , PT ;  /* 0x7ff000001000742a */ /* 0x000fdc0003f0d200 */
[----:B------:R-:W-:Y:S01]  /*0cc0*/  @!P0 MOV R20, 0x0 ;  /* 0x0000000000148802 */ /* 0x000fe20000000f00 */
[----:B------:R-:W-:-:S07]  /*0cd0*/  @!P0 IMAD.MOV.U32 R21, RZ, RZ, 0x7ff00000 ;  /* 0x7ff00000ff158424 */ /* 0x000fce00078e00ff */
.L_x_17:
[----:B------:R-:W-:Y:S05]  /*0ce0*/  BSYNC.RECONVERGENT B1 ;  /* 0x0000000000017941 */ /* 0x000fea0003800200 */
.L_x_16:
[----:B------:R-:W-:Y:S01]  /*0cf0*/  BSSY.RECONVERGENT B1, `(.L_x_18) ;  /* 0x0000003000017945 */ /* 0x000fe20003800200 */
[----:B------:R-:W-:-:S07]  /*0d00*/  MOV R0, 0xd20 ;  /* 0x00000d2000007802 */ /* 0x000fce0000000f00 */
[----:B------:R-:W-:Y:S05]  /*0d10*/  CALL.REL.NOINC `($_Z14gradientKernelPfS_S_S_mjj$__internal_accurate_pow) ;  /* 0x0000000c00087944 */ /* 0x000fea0003c00000 */
[----:B------:R-:W-:Y:S05]  /*0d20*/  BSYNC.RECONVERGENT B1 ;  /* 0x0000000000017941 */ /* 0x000fea0003800200 */
.L_x_18:
[----:B------:R-:W-:Y:S01]  /*0d30*/  DADD R16, R18, 2 ;  /* 0x4000000012107429 */ /* 0x000fe20000000000 */
[C---:B------:R-:W-:Y:S01]  /*0d40*/  FSETP.NEU.AND P1, PT, R43.reuse, RZ, PT ;  /* 0x000000ff2b00720b */ /* 0x040fe20003f2d000 */
[----:B------:R-:W-:Y:S01]  /*0d50*/  BSSY.RECONVERGENT B1, `(.L_x_19) ;  /* 0x0000010000017945 */ /* 0x000fe20003800200 */
[----:B------:R-:W-:Y:S02]  /*0d60*/  FSETP.NEU.AND P3, PT, R42, 1, PT ;  /* 0x3f8000002a00780b */ /* 0x000fe40003f6d000 */
[----:B------:R-:W-:Y:S02]  /*0d70*/  FSETP.NEU.AND P0, PT, R43, 1, PT ;  /* 0x3f8000002b00780b */ /* 0x000fe40003f0d000 */
[----:B------:R-:W-:Y:S02]  /*0d80*/  FSEL R22, R22, RZ, P1 ;  /* 0x000000ff16167208 */ /* 0x000fe40000800000 */
[----:B------:R-:W-:Y:S02]  /*0d90*/  FSEL R23, R26, RZ, P1 ;  /* 0x000000ff1a177208 */ /* 0x000fe40000800000 */
[----:B------:R-:W-:-:S02]  /*0da0*/  LOP3.LUT R16, R17, 0x7ff00000, RZ, 0xc0, !PT ;  /* 0x7ff0000011107812 */ /* 0x000fc400078ec0ff */
[----:B------:R-:W-:Y:S02]  /*0db0*/  FSEL R24, R20, RZ, P3 ;  /* 0x000000ff14187208 */ /* 0x000fe40001800000 */
[----:B------:R-:W-:Y:S02]  /*0dc0*/  ISETP.NE.AND P2, PT, R16, 0x7ff00000, PT ;  /* 0x7ff000001000780c */ /* 0x000fe40003f45270 */
[----:B------:R-:W-:-:S11]  /*0dd0*/  FSEL R25, R21, 1.875, P3 ;  /* 0x3ff0000015197808 */ /* 0x000fd60001800000 */
[----:B------:R-:W-:Y:S05]  /*0de0*/  @P2 BRA `(.L_x_20) ;  /* 0x0000000000182947 */ /* 0x000fea0003800000 */
[----:B------:R-:W-:-:S13]  /*0df0*/  FSETP.NAN.AND P1, PT, R43, R43, PT ;  /* 0x0000002b2b00720b */ /* 0x000fda0003f28000 */
[----:B------:R-:W-:Y:S01]  /*0e00*/  @P1 DADD R22, R18, 2 ;  /* 0x4000000012161429 */ /* 0x000fe20000000000 */
[----:B------:R-:W-:Y:S10]  /*0e10*/  @P1 BRA `(.L_x_20) ;  /* 0x00000000000c1947 */ /* 0x000ff40003800000 */
[----:B------:R-:W-:-:S14]  /*0e20*/  DSETP.NEU.AND P1, PT, |R18|, +INF , PT ;  /* 0x7ff000001200742a */ /* 0x000fdc0003f2d200 */
[----:B------:R-:W-:Y:S02]  /*0e30*/  @!P1 IMAD.MOV.U32 R22, RZ, RZ, 0x0 ;  /* 0x00000000ff169424 */ /* 0x000fe400078e00ff */
[----:B------:R-:W-:-:S07]  /*0e40*/  @!P1 IMAD.MOV.U32 R23, RZ, RZ, 0x7ff00000 ;  /* 0x7ff00000ff179424 */ /* 0x000fce00078e00ff */
.L_x_20:
[----:B------:R-:W-:Y:S05]  /*0e50*/  BSYNC.RECONVERGENT B1 ;  /* 0x0000000000017941 */ /* 0x000fea0003800200 */
.L_x_19:
[----:B------:R-:W-:Y:S01]  /*0e60*/  FSEL R16, R22, RZ, P0 ;  /* 0x000000ff16107208 */ /* 0x000fe20000000000 */
[----:B------:R-:W-:Y:S01]  /*0e70*/  IMAD.MOV.U32 R22, RZ, RZ, 0x0 ;  /* 0x00000000ff167424 */ /* 0x000fe200078e00ff */
[----:B------:R-:W-:Y:S01]  /*0e80*/  FSEL R17, R23, 1.875, P0 ;  /* 0x3ff0000017117808 */ /* 0x000fe20000000000 */
[----:B------:R-:W-:Y:S01]  /*0e90*/  IMAD.MOV.U32 R23, RZ, RZ, 0x3fd80000 ;  /* 0x3fd80000ff177424 */ /* 0x000fe200078e00ff */
[----:B------:R-:W-:Y:S04]  /*0ea0*/  BSSY.RECONVERGENT B1, `(.L_x_21) ;  /* 0x0000019000017945 */ /* 0x000fe80003800200 */
[----:B------:R-:W-:-:S06]  /*0eb0*/  DADD R24, R24, R16 ;  /* 0x0000000018187229 */ /* 0x000fcc0000000010 */
[----:B------:R-:W0:Y:S04]  /*0ec0*/  MUFU.RSQ64H R29, R25 ;  /* 0x00000019001d7308 */ /* 0x000e280000001c00 */
[----:B------:R-:W-:-:S05]  /*0ed0*/  VIADD R28, R25, 0xfcb00000 ;  /* 0xfcb00000191c7836 */ /* 0x000fca0000000000 */
[----:B------:R-:W-:Y:S01]  /*0ee0*/  ISETP.GE.U32.AND P0, PT, R28, 0x7ca00000, PT ;  /* 0x7ca000001c00780c */ /* 0x000fe20003f06070 */
[----:B0-----:R-:W-:-:S08]  /*0ef0*/  DMUL R16, R28, R28 ;  /* 0x0000001c1c107228 */ /* 0x001fd00000000000 */
[----:B------:R-:W-:-:S08]  /*0f00*/  DFMA R16, R24, -R16, 1 ;  /* 0x3ff000001810742b */ /* 0x000fd00000000810 */
[----:B------:R-:W-:Y:S02]  /*0f10*/  DFMA R22, R16, R22, 0.5 ;  /* 0x3fe000001016742b */ /* 0x000fe40000000016 */
[----:B------:R-:W-:-:S08]  /*0f20*/  DMUL R16, R28, R16 ;  /* 0x000000101c107228 */ /* 0x000fd00000000000 */
[----:B------:R-:W-:-:S08]  /*0f30*/  DFMA R22, R22, R16, R28 ;  /* 0x000000101616722b */ /* 0x000fd0000000001c */
[----:B------:R-:W-:Y:S02]  /*0f40*/  DMUL R20, R24, R22 ;  /* 0x0000001618147228 */ /* 0x000fe40000000000 */
[----:B------:R-:W-:Y:S01]  /*0f50*/  IADD3 R17, PT, PT, R23, -0x100000, RZ ;  /* 0xfff0000017117810 */ /* 0x000fe20007ffe0ff */
[----:B------:R-:W-:-:S05]  /*0f60*/  IMAD.MOV.U32 R16, RZ, RZ, R22 ;  /* 0x000000ffff107224 */ /* 0x000fca00078e0016 */
[----:B------:R-:W-:-:S08]  /*0f70*/  DFMA R18, R20, -R20, R24 ;  /* 0x800000141412722b */ /* 0x000fd00000000018 */
[----:B------:R-:W-:Y:S01]  /*0f80*/  DFMA R26, R18, R16, R20 ;  /* 0x00000010121a722b */ /* 0x000fe20000000014 */
[----:B------:R-:W-:Y:S10]  /*0f90*/  @!P0 BRA `(.L_x_22) ;  /* 0x0000000000248947 */ /* 0x000ff40003800000 */
[----:B------:R-:W-:Y:S01]  /*0fa0*/  IMAD.MOV.U32 R26, RZ, RZ, R22 ;  /* 0x000000ffff1a7224 */ /* 0x000fe200078e0016 */
[----:B------:R-:W-:Y:S01]  /*0fb0*/  MOV R0, 0x1010 ;  /* 0x0000101000007802 */ /* 0x000fe20000000f00 */
[----:B------:R-:W-:Y:S02]  /*0fc0*/  IMAD.MOV.U32 R22, RZ, RZ, R24 ;  /* 0x000000ffff167224 */ /* 0x000fe400078e0018 */
[----:B------:R-:W-:Y:S02]  /*0fd0*/  IMAD.MOV.U32 R23, RZ, RZ, R25 ;  /* 0x000000ffff177224 */ /* 0x000fe400078e0019 */
[----:B------:R-:W-:Y:S02]  /*0fe0*/  IMAD.MOV.U32 R16, RZ, RZ, R18 ;  /* 0x000000ffff107224 */ /* 0x000fe400078e0012 */
[----:B------:R-:W-:-:S07]  /*0ff0*/  IMAD.MOV.U32 R27, RZ, RZ, R17 ;  /* 0x000000ffff1b7224 */ /* 0x000fce00078e0011 */
[----:B------:R-:W-:Y:S05]  /*1000*/  CALL.REL.NOINC `($__internal_0_$__cuda_sm20_dsqrt_rn_f64_mediumpath_v1) ;  /* 0x0000000400987944 */ /* 0x000fea0003c00000 */
[----:B------:R-:W-:Y:S01]  /*1010*/  MOV R26, R18 ;  /* 0x00000012001a7202 */ /* 0x000fe20000000f00 */
[----:B------:R-:W-:-:S07]  /*1020*/  IMAD.MOV.U32 R27, RZ, RZ, R19 ;  /* 0x000000ffff1b7224 */ /* 0x000fce00078e0013 */
.L_x_22:
[----:B------:R-:W-:Y:S05]  /*1030*/  BSYNC.RECONVERGENT B1 ;  /* 0x0000000000017941 */ /* 0x000fea0003800200 */
.L_x_21:
[----:B------:R-:W0:Y:S01]  /*1040*/  LDC.64 R18, c[0x0][0x380] ;  /* 0x0000e000ff127b82 */ /* 0x000e220000000a00 */
[----:B------:R-:W1:Y:S01]  /*1050*/  F2F.F32.F64 R27, R26 ;  /* 0x0000001a001b7310 */ /* 0x000e620000301000 */
[----:B------:R-:W-:Y:S01]  /*1060*/  VIADD R17, R41, 0x1 ;  /* 0x0000000129117836 */ /* 0x000fe20000000000 */
[----:B-1----:R1:W-:Y:S04]  /*1070*/  STG.E desc[UR4][R10.64], R27 ;  /* 0x0000001b0a007986 */ /* 0x0023e8000c101904 */
[----:B------:R-:W2:Y:S01]  /*1080*/  LDG.E R13, desc[UR4][R12.64+0x4] ;  /* 0x000004040c0d7981 */ /* 0x000ea2000c1e1900 */
[----:B0-----:R-:W-:-:S03]  /*1090*/  IMAD.WIDE.U32 R18, R17, 0x4, R18 ;  /* 0x0000000411127825 */ /* 0x001fc600078e0012 */
[----:B------:R-:W3:Y:S04]  /*10a0*/  LDG.E R14, desc[UR4][R14.64+0x4] ;  /* 0x000004040e0e7981 */ /* 0x000ee8000c1e1900 */
[----:B------:R-:W2:Y:S01]  /*10b0*/  LDG.E R18, desc[UR4][R18.64] ;  /* 0x0000000412127981 */ /* 0x000ea2000c1e1900 */
[----:B------:R-:W-:Y:S01]  /*10c0*/  BSSY.RECONVERGENT B1, `(.L_x_23) ;  /* 0x0000007000017945 */ /* 0x000fe20003800200 */
[----:B------:R-:W-:Y:S01]  /*10d0*/  MOV R0, 0x1130 ;  /* 0x0000113000007802 */ /* 0x000fe20000000f00 */
[----:B--2---:R-:W-:-:S04]  /*10e0*/  FFMA R42, R13, R18, R42 ;  /* 0x000000120d2a7223 */ /* 0x004fc8000000002a */
[----:B------:R-:W0:Y:S01]  /*10f0*/  F2F.F64.F32 R16, R42 ;  /* 0x0000002a00107310 */ /* 0x000e220000201800 */
[----:B---3--:R-:W-:Y:S01]  /*1100*/  FFMA R43, R18, R14, R43 ;  /* 0x0000000e122b7223 */ /* 0x008fe2000000002b */
[----:B01----:R-:W-:-:S11]  /*1110*/  DADD R32, -RZ, |R16| ;  /* 0x00000000ff207229 */ /* 0x003fd60000000510 */
[----:B------:R-:W-:Y:S05]  /*1120*/  CALL.REL.NOINC `($_Z14gradientKernelPfS_S_S_mjj$__internal_accurate_pow) ;  /* 0x0000000800047944 */ /* 0x000fea0003c00000 */
[----:B------:R-:W-:Y:S05]  /*1130*/  BSYNC.RECONVERGENT B1 ;  /* 0x0000000000017941 */ /* 0x000fea0003800200 */
.L_x_23:
        /* <DEDUP_REMOVED lines=15> */
.L_x_26:
[----:B------:R-:W-:-:S11]  /*1230*/  DADD R12, R16, 2 ;  /* 0x40000000100c7429 */ /* 0x000fd60000000000 */
.L_x_25:
[----:B------:R-:W-:Y:S05]  /*1240*/  BSYNC.RECONVERGENT B1 ;  /* 0x0000000000017941 */ /* 0x000fea0003800200 */
.L_x_24:
[----:B------:R-:W0:Y:S01]  /*1250*/  F2F.F64.F32 R14, R43 ;  /* 0x0000002b000e7310 */ /* 0x000e220000201800 */
[----:B------:R-:W-:Y:S01]  /*1260*/  BSSY.RECONVERGENT B1, `(.L_x_27) ;  /* 0x0000004000017945 */ /* 0x000fe20003800200 */
[----:B------:R-:W-:Y:S01]  /*1270*/  MOV R0, 0x12a0 ;  /* 0x000012a000007802 */ /* 0x000fe20000000f00 */
[----:B0-----:R-:W-:-:S11]  /*1280*/  DADD R32, -RZ, |R14| ;  /* 0x00000000ff207229 */ /* 0x001fd6000000050e */
[----:B------:R-:W-:Y:S05]  /*1290*/  CALL.REL.NOINC `($_Z14gradientKernelPfS_S_S_mjj$__internal_accurate_pow) ;  /* 0x0000000400a87944 */ /* 0x000fea0003c00000 */
[----:B------:R-:W-:Y:S05]  /*12a0*/  BSYNC.RECONVERGENT B1 ;  /* 0x0000000000017941 */ /* 0x000fea0003800200 */
.L_x_27:
        /* <DEDUP_REMOVED lines=15> */
.L_x_30:
[----:B------:R-:W-:-:S11]  /*13a0*/  DADD R22, R14, 2 ;  /* 0x400000000e167429 */ /* 0x000fd60000000000 */
.L_x_29:
[----:B------:R-:W-:Y:S05]  /*13b0*/  BSYNC.RECONVERGENT B1 ;  /* 0x0000000000017941 */ /* 0x000fea0003800200 */
.L_x_28:
        /* <DEDUP_REMOVED lines=17> */
[----:B------:R-:W-:-:S08]  /*14d0*/  DFMA R26, R16, R14, R12 ;  /* 0x0000000e101a722b */ /* 0x000fd0000000000c */
        /* <DEDUP_REMOVED lines=11> */
.L_x_32:
[----:B------:R-:W-:Y:S05]  /*1590*/  BSYNC.RECONVERGENT B1 ;  /* 0x0000000000017941 */ /* 0x000fea0003800200 */
.L_x_31:
[----:B------:R-:W0:Y:S01]  /*15a0*/  F2F.F32.F64 R19, R18 ;  /* 0x0000001200137310 */ /* 0x000e220000301000 */
[C---:B------:R-:W-:Y:S02]  /*15b0*/  VIADD R0, R39.reuse, 0xfffffffe ;  /* 0xfffffffe27007836 */ /* 0x040fe40000000000 */
[----:B------:R-:W-:Y:S02]  /*15c0*/  VIADD R39, R39, 0x2 ;  /* 0x0000000227277836 */ /* 0x000fe40000000000 */
[----:B------:R-:W-:Y:S01]  /*15d0*/  VIADD R40, R40, 0x2 ;  /* 0x0000000228287836 */ /* 0x000fe20000000000 */
[----:B------:R-:W-:Y:S01]  /*15e0*/  ISETP.GE.AND P0, PT, R0, R7, PT ;  /* 0x000000070000720c */ /* 0x000fe20003f06270 */
[----:B------:R-:W-:Y:S01]  /*15f0*/  VIADD R41, R41, 0x2 ;  /* 0x0000000229297836 */ /* 0x000fe20000000000 */
[----:B0-----:R2:W-:Y:S11]  /*1600*/  STG.E desc[UR4][R10.64], R19 ;  /* 0x000000130a007986 */ /* 0x0015f6000c101904 */
[----:B------:R-:W-:Y:S05]  /*1610*/  @!P0 BRA `(.L_x_33) ;  /* 0xfffffff400288947 */ /* 0x000fea000383ffff */
.L_x_2:
[----:B-1----:R-:W-:Y:S05]  /*1620*/  BSYNC.RECONVERGENT B0 ;  /* 0x0000000000007941 */ /* 0x002fea0003800200 */
.L_x_1:
[----:B------:R-:W-:-:S05]  /*1630*/  VIADD R5, R5, 0x1 ;  /* 0x0000000105057836 */ /* 0x000fca0000000000 */
[----:B------:R-:W-:-:S13]  /*1640*/  ISETP.GE.AND P0, PT, R5, R4, PT ;  /* 0x000000040500720c */ /* 0x000fda0003f06270 */
[----:B------:R-:W-:Y:S05]  /*1650*/  @!P0 BRA `(.L_x_34) ;  /* 0xffffffec004c8947 */ /* 0x000fea000383ffff */
[----:B------:R-:W-:Y:S05]  /*1660*/  EXIT ;  /* 0x000000000000794d */ /* 0x000fea0003800000 */
        .weak           $__internal_0_$__cuda_sm20_dsqrt_rn_f64_mediumpath_v1
        .type           $__internal_0_$__cuda_sm20_dsqrt_rn_f64_mediumpath_v1,@function
        .size           $__internal_0_$__cuda_sm20_dsqrt_rn_f64_mediumpath_v1,($_Z14gradientKernelPfS_S_S_mjj$__internal_accurate_pow - $__internal_0_$__cuda_sm20_dsqrt_rn_f64_mediumpath_v1)
$__internal_0_$__cuda_sm20_dsqrt_rn_f64_mediumpath_v1:
[----:B------:R-:W-:Y:S01]  /*1670*/  ISETP.GE.U32.AND P0, PT, R28, -0x3400000, PT ;  /* 0xfcc000001c00780c */ /* 0x000fe20003f06070 */
[----:B------:R-:W-:Y:S01]  /*1680*/  BSSY.RECONVERGENT B3, `(.L_x_35) ;  /* 0x0000026000037945 */ /* 0x000fe20003800200 */
[----:B------:R-:W-:Y:S01]  /*1690*/  IMAD.MOV.U32 R17, RZ, RZ, R19 ;  /* 0x000000ffff117224 */ /* 0x000fe200078e0013 */
[----:B------:R-:W-:Y:S01]  /*16a0*/  MOV R18, R26 ;  /* 0x0000001a00127202 */ /* 0x000fe20000000f00 */
[----:B------:R-:W-:-:S09]  /*16b0*/  IMAD.MOV.U32 R19, RZ, RZ, R27 ;  /* 0x000000ffff137224 */ /* 0x000fd200078e001b */
[----:B------:R-:W-:Y:S05]  /*16c0*/  @!P0 BRA `(.L_x_36) ;  /* 0x0000000000208947 */ /* 0x000fea0003800000 */
[----:B------:R-:W-:-:S10]  /*16d0*/  DFMA.RM R18, R16, R18, R20 ;  /* 0x000000121012722b */ /* 0x000fd40000004014 */
[----:B------:R-:W-:-:S05]  /*16e0*/  IADD3 R16, P0, PT, R18, 0x1, RZ ;  /* 0x0000000112107810 */ /* 0x000fca0007f1e0ff */
[----:B------:R-:W-:-:S06]  /*16f0*/  IMAD.X R17, RZ, RZ, R19, P0 ;  /* 0x000000ffff117224 */ /* 0x000fcc00000e0613 */
[----:B------:R-:W-:-:S08]  /*1700*/  DFMA.RP R22, -R18, R16, R22 ;  /* 0x000000101216722b */ /* 0x000fd00000008116 */
[----:B------:R-:W-:-:S06]  /*1710*/  DSETP.GT.AND P0, PT, R22, RZ, PT ;  /* 0x000000ff1600722a */ /* 0x000fcc0003f04000 */
[----:B------:R-:W-:Y:S02]  /*1720*/  FSEL R16, R16, R18, P0 ;  /* 0x0000001210107208 */ /* 0x000fe40000000000 */
[----:B------:R-:W-:Y:S01]  /*1730*/  FSEL R17, R17, R19, P0 ;  /* 0x0000001311117208 */ /* 0x000fe20000000000 */
[----:B------:R-:W-:Y:S06]  /*1740*/  BRA `(.L_x_37) ;  /* 0x0000000000647947 */ /* 0x000fec0003800000 */
.L_x_36:
[----:B------:R-:W-:-:S14]  /*1750*/  DSETP.NE.AND P0, PT, R22, RZ, PT ;  /* 0x000000ff1600722a */ /* 0x000fdc0003f05000 */
[----:B------:R-:W-:Y:S05]  /*1760*/  @!P0 BRA `(.L_x_38) ;  /* 0x0000000000588947 */ /* 0x000fea0003800000 */
[----:B------:R-:W-:-:S13]  /*1770*/  ISETP.GE.AND P0, PT, R23, RZ, PT ;  /* 0x000000ff1700720c */ /* 0x000fda0003f06270 */
[----:B------:R-:W-:Y:S02]  /*1780*/  @!P0 IMAD.MOV.U32 R16, RZ, RZ, 0x0 ;  /* 0x00000000ff108424 */ /* 0x000fe400078e00ff */
[----:B------:R-:W-:Y:S01]  /*1790*/  @!P0 IMAD.MOV.U32 R17, RZ, RZ, -0x80000 ;  /* 0xfff80000ff118424 */ /* 0x000fe200078e00ff */
[----:B------:R-:W-:Y:S06]  /*17a0*/  @!P0 BRA `(.L_x_37) ;  /* 0x00000000004c8947 */ /* 0x000fec0003800000 */
[----:B------:R-:W-:-:S13]  /*17b0*/  ISETP.GT.AND P0, PT, R23, 0x7fefffff, PT ;  /* 0x7fefffff1700780c */ /* 0x000fda0003f04270 */
[----:B------:R-:W-:Y:S05]  /*17c0*/  @P0 BRA `(.L_x_38) ;  /* 0x0000000000400947 */ /* 0x000fea0003800000 */
[----:B------:R-:W-:Y:S01]  /*17d0*/  DMUL R22, R22, 8.11296384146066816958e+31 ;  /* 0x4690000016167828 */ /* 0x000fe20000000000 */
[----:B------:R-:W-:Y:S01]  /*17e0*/  IMAD.MOV.U32 R16, RZ, RZ, RZ ;  /* 0x000000ffff107224 */ /* 0x000fe200078e00ff */
[----:B------:R-:W-:Y:S01]  /*17f0*/  MOV R21, 0x3fd80000 ;  /* 0x3fd8000000157802 */ /* 0x000fe20000000f00 */
[----:B------:R-:W-:-:S03]  /*1800*/  IMAD.MOV.U32 R20, RZ, RZ, 0x0 ;  /* 0x00000000ff147424 */ /* 0x000fc600078e00ff */
[----:B------:R-:W0:Y:S02]  /*1810*/  MUFU.RSQ64H R17, R23 ;  /* 0x0000001700117308 */ /* 0x000e240000001c00 */
[----:B0-----:R-:W-:-:S08]  /*1820*/  DMUL R18, R16, R16 ;  /* 0x0000001010127228 */ /* 0x001fd00000000000 */
[----:B------:R-:W-:-:S08]  /*1830*/  DFMA R18, R22, -R18, 1 ;  /* 0x3ff000001612742b */ /* 0x000fd00000000812 */
[----:B------:R-:W-:Y:S02]  /*1840*/  DFMA R20, R18, R20, 0.5 ;  /* 0x3fe000001214742b */ /* 0x000fe40000000014 */
[----:B------:R-:W-:-:S08]  /*1850*/  DMUL R18, R16, R18 ;  /* 0x0000001210127228 */ /* 0x000fd00000000000 */
[----:B------:R-:W-:-:S08]  /*1860*/  DFMA R18, R20, R18, R16 ;  /* 0x000000121412722b */ /* 0x000fd00000000010 */
[----:B------:R-:W-:Y:S02]  /*1870*/  DMUL R16, R22, R18 ;  /* 0x0000001216107228 */ /* 0x000fe40000000000 */
[----:B------:R-:W-:-:S06]  /*1880*/  VIADD R19, R19, 0xfff00000 ;  /* 0xfff0000013137836 */ /* 0x000fcc0000000000 */
[----:B------:R-:W-:-:S08]  /*1890*/  DFMA R20, R16, -R16, R22 ;  /* 0x800000101014722b */ /* 0x000fd00000000016 */
[----:B------:R-:W-:-:S10]  /*18a0*/  DFMA R16, R18, R20, R16 ;  /* 0x000000141210722b */ /* 0x000fd40000000010 */
[----:B------:R-:W-:Y:S01]  /*18b0*/  VIADD R17, R17, 0xfcb00000 ;  /* 0xfcb0000011117836 */ /* 0x000fe20000000000 */
[----:B------:R-:W-:Y:S06]  /*18c0*/  BRA `(.L_x_37) ;  /* 0x0000000000047947 */ /* 0x000fec0003800000 */
.L_x_38:
[----:B------:R-:W-:-:S11]  /*18d0*/  DADD R16, R22, R22 ;  /* 0x0000000016107229 */ /* 0x000fd60000000016 */
.L_x_37:
[----:B------:R-:W-:Y:S05]  /*18e0*/  BSYNC.RECONVERGENT B3 ;  /* 0x0000000000037941 */ /* 0x000fea0003800200 */
.L_x_35:
[----:B------:R-:W-:Y:S02]  /*18f0*/  IMAD.MOV.U32 R18, RZ, RZ, R16 ;  /* 0x000000ffff127224 */ /* 0x000fe400078e0010 */
[----:B------:R-:W-:Y:S02]  /*1900*/  IMAD.MOV.U32 R19, RZ, RZ, R17 ;  /* 0x000000ffff137224 */ /* 0x000fe400078e0011 */
[----:B------:R-:W-:Y:S02]  /*1910*/  IMAD.MOV.U32 R16, RZ, RZ, R0 ;  /* 0x000000ffff107224 */ /* 0x000fe400078e0000 */
[----:B------:R-:W-:-:S04]  /*1920*/  IMAD.MOV.U32 R17, RZ, RZ, 0x0 ;  /* 0x00000000ff117424 */ /* 0x000fc800078e00ff */
[----:B------:R-:W-:Y:S05]  /*1930*/  RET.REL.NODEC R16 `(_Z14gradientKernelPfS_S_S_mjj) ;  /* 0xffffffe410b07950 */ /* 0x000fea0003c3ffff */
        .type           $_Z14gradientKernelPfS_S_S_mjj$__internal_accurate_pow,@function
        .size           $_Z14gradientKernelPfS_S_S_mjj$__internal_accurate_pow,(.L_x_49 - $_Z14gradientKernelPfS_S_S_mjj$__internal_accurate_pow)
$_Z14gradientKernelPfS_S_S_mjj$__internal_accurate_pow:
[----:B------:R-:W-:Y:S01]  /*1940*/  ISETP.GT.U32.AND P0, PT, R33, 0xfffff, PT ;  /* 0x000fffff2100780c */ /* 0x000fe20003f04070 */
[----:B------:R-:W-:Y:S01]  /*1950*/  IMAD.MOV.U32 R26, RZ, RZ, 0x41ad3b5a ;  /* 0x41ad3b5aff1a7424 */ /* 0x000fe200078e00ff */
[----:B------:R-:W-:Y:S01]  /*1960*/  MOV R22, R33 ;  /* 0x0000002100167202 */ /* 0x000fe20000000f00 */
[----:B------:R-:W-:Y:S01]  /*1970*/  IMAD.MOV.U32 R27, RZ, RZ, 0x3ed0f5d2 ;  /* 0x3ed0f5d2ff1b7424 */ /* 0x000fe200078e00ff */
[----:B------:R-:W-:Y:S01]  /*1980*/  UMOV UR6, 0x7d2cafe2 ;  /* 0x7d2cafe200067882 */ /* 0x000fe20000000000 */
[----:B------:R-:W-:Y:S01]  /*1990*/  UMOV UR7, 0x3eb0f5ff ;  /* 0x3eb0f5ff00077882 */ /* 0x000fe20000000000 */
[----:B------:R-:W-:Y:S01]  /*19a0*/  UMOV UR8, 0x3b39803f ;  /* 0x3b39803f00087882 */ /* 0x000fe20000000000 */
[----:B------:R-:W-:-:S06]  /*19b0*/  UMOV UR9, 0x3c7abc9e ;  /* 0x3c7abc9e00097882 */ /* 0x000fcc0000000000 */
[----:B------:R-:W-:-:S10]  /*19c0*/  @!P0 DMUL R34, R32, 1.80143985094819840000e+16 ;  /* 0x4350000020228828 */ /* 0x000fd40000000000 */
[----:B------:R-:W-:Y:S02]  /*19d0*/  @!P0 IMAD.MOV.U32 R22, RZ, RZ, R35 ;  /* 0x000000ffff168224 */ /* 0x000fe400078e0023 */
[----:B------:R-:W-:-:S03]  /*19e0*/  @!P0 IMAD.MOV.U32 R32, RZ, RZ, R34 ;  /* 0x000000ffff208224 */ /* 0x000fc600078e0022 */
[----:B------:R-:W-:Y:S01]  /*19f0*/  LOP3.LUT R22, R22, 0x800fffff, RZ, 0xc0, !PT ;  /* 0x800fffff16167812 */ /* 0x000fe200078ec0ff */
[----:B------:R-:W-:-:S03]  /*1a00*/  IMAD.MOV.U32 R24, RZ, RZ, R32 ;  /* 0x000000ffff187224 */ /* 0x000fc600078e0020 */
[----:B------:R-:W-:-:S04]  /*1a10*/  LOP3.LUT R23, R22, 0x3ff00000, RZ, 0xfc, !PT ;  /* 0x3ff0000016177812 */ /* 0x000fc800078efcff */
[----:B------:R-:W-:Y:S01]  /*1a20*/  ISETP.GE.U32.AND P1, PT, R23, 0x3ff6a09f, PT ;  /* 0x3ff6a09f1700780c */ /* 0x000fe20003f26070 */
[----:B------:R-:W-:-:S12]  /*1a30*/  IMAD.MOV.U32 R25, RZ, RZ, R23 ;  /* 0x000000ffff197224 */ /* 0x000fd800078e0017 */
[----:B------:R-:W-:-:S04]  /*1a40*/  @P1 VIADD R22, R25, 0xfff00000 ;  /* 0xfff0000019161836 */ /* 0x000fc80000000000 */
[----:B------:R-:W-:Y:S01]  /*1a50*/  @P1 IMAD.MOV.U32 R25, RZ, RZ, R22 ;  /* 0x000000ffff191224 */ /* 0x000fe200078e0016 */
[----:B------:R-:W-:-:S05]  /*1a60*/  MOV R22, RZ ;  /* 0x000000ff00167202 */ /* 0x000fca0000000f00 */
[C---:B------:R-:W-:Y:S02]  /*1a70*/  DADD R30, R24.reuse, 1 ;  /* 0x3ff00000181e7429 */ /* 0x040fe40000000000 */
[----:B------:R-:W-:-:S04]  /*1a80*/  DADD R24, R24, -1 ;  /* 0xbff0000018187429 */ /* 0x000fc80000000000 */
[----:B------:R-:W0:Y:S02]  /*1a90*/  MUFU.RCP64H R23, R31 ;  /* 0x0000001f00177308 */ /* 0x000e240000001800 */
[----:B0-----:R-:W-:-:S08]  /*1aa0*/  DFMA R28, -R30, R22, 1 ;  /* 0x3ff000001e1c742b */ /* 0x001fd00000000116 */
[----:B------:R-:W-:-:S08]  /*1ab0*/  DFMA R28, R28, R28, R28 ;  /* 0x0000001c1c1c722b */ /* 0x000fd0000000001c */
[----:B------:R-:W-:-:S08]  /*1ac0*/  DFMA R28, R22, R28, R22 ;  /* 0x0000001c161c722b */ /* 0x000fd00000000016 */
[----:B------:R-:W-:-:S08]  /*1ad0*/  DMUL R22, R24, R28 ;  /* 0x0000001c18167228 */ /* 0x000fd00000000000 */
[----:B------:R-:W-:-:S08]  /*1ae0*/  DFMA R22, R24, R28, R22 ;  /* 0x0000001c1816722b */ /* 0x000fd00000000016 */
[----:B------:R-:W-:-:S08]  /*1af0*/  DMUL R44, R22, R22 ;  /* 0x00000016162c7228 */ /* 0x000fd00000000000 */
[----:B------:R-:W-:Y:S01]  /*1b00*/  DFMA R26, R44, UR6, R26 ;  /* 0x000000062c1a7c2b */ /* 0x000fe2000800001a */
[----:B------:R-:W-:Y:S01]  /*1b10*/  UMOV UR6, 0x75488a3f ;  /* 0x75488a3f00067882 */ /* 0x000fe20000000000 */
[----:B------:R-:W-:-:S06]  /*1b20*/  UMOV UR7, 0x3ef3b20a ;  /* 0x3ef3b20a00077882 */ /* 0x000fcc0000000000 */
[----:B------:R-:W-:Y:S01]  /*1b30*/  DFMA R36, R44, R26, UR6 ;  /* 0x000000062c247e2b */ /* 0x000fe2000800001a */
[----:B------:R-:W-:Y:S01]  /*1b40*/  UMOV UR6, 0xe4faecd5 ;  /* 0xe4faecd500067882 */ /* 0x000fe20000000000 */
[----:B------:R-:W-:Y:S01]  /*1b50*/  UMOV UR7, 0x3f1745cd ;  /* 0x3f1745cd00077882 */ /* 0x000fe20000000000 */
[----:B------:R-:W-:-:S05]  /*1b60*/  DADD R26, R24, -R22 ;  /* 0x00000000181a7229 */ /* 0x000fca0000000816 */
[----:B------:R-:W-:Y:S01]  /*1b70*/  DFMA R36, R44, R36, UR6 ;  /* 0x000000062c247e2b */ /* 0x000fe20008000024 */
[----:B------:R-:W-:Y:S01]  /*1b80*/  UMOV UR6, 0x258a578b ;  /* 0x258a578b00067882 */ /* 0x000fe20000000000 */
[----:B------:R-:W-:Y:S01]  /*1b90*/  UMOV UR7, 0x3f3c71c7 ;  /* 0x3f3c71c700077882 */ /* 0x000fe20000000000 */
[----:B------:R-:W-:-:S05]  /*1ba0*/  DADD R26, R26, R26 ;  /* 0x000000001a1a7229 */ /* 0x000fca000000001a */
[----:B------:R-:W-:Y:S01]  /*1bb0*/  DFMA R36, R44, R36, UR6 ;  /* 0x000000062c247e2b */ /* 0x000fe20008000024 */
[----:B------:R-:W-:Y:S01]  /*1bc0*/  UMOV UR6, 0x9242b910 ;  /* 0x9242b91000067882 */ /* 0x000fe20000000000 */
[----:B------:R-:W-:Y:S01]  /*1bd0*/  UMOV UR7, 0x3f624924 ;  /* 0x3f62492400077882 */ /* 0x000fe20000000000 */
[----:B------:R-:W-:-:S05]  /*1be0*/  DFMA R26, R24, -R22, R26 ;  /* 0x80000016181a722b */ /* 0x000fca000000001a */
[----:B------:R-:W-:Y:S01]  /*1bf0*/  DFMA R36, R44, R36, UR6 ;  /* 0x000000062c247e2b */ /* 0x000fe20008000024 */
[----:B------:R-:W-:Y:S01]  /*1c00*/  UMOV UR6, 0x99999dfb ;  /* 0x99999dfb00067882 */ /* 0x000fe20000000000 */
[----:B------:R-:W-:Y:S01]  /*1c10*/  UMOV UR7, 0x3f899999 ;  /* 0x3f89999900077882 */ /* 0x000fe20000000000 */
[----:B------:R-:W-:Y:S02]  /*1c20*/  DMUL R26, R28, R26 ;  /* 0x0000001a1c1a7228 */ /* 0x000fe40000000000 */
[----:B------:R-:W-:-:S03]  /*1c30*/  DMUL R28, R22, R22 ;  /* 0x00000016161c7228 */ /* 0x000fc60000000000 */
[----:B------:R-:W-:Y:S01]  /*1c40*/  DFMA R36, R44, R36, UR6 ;  /* 0x000000062c247e2b */ /* 0x000fe20008000024 */
[----:B------:R-:W-:Y:S01]  /*1c50*/  UMOV UR6, 0x55555555 ;  /* 0x5555555500067882 */ /* 0x000fe20000000000 */
[----:B------:R-:W-:-:S03]  /*1c60*/  UMOV UR7, 0x3fb55555 ;  /* 0x3fb5555500077882 */ /* 0x000fc60000000000 */
[----:B------:R-:W-:-:S03]  /*1c70*/  IMAD.MOV.U32 R34, RZ, RZ, R26 ;  /* 0x000000ffff227224 */ /* 0x000fc600078e001a */
[----:B------:R-:W-:-:S08]  /*1c80*/  DFMA R24, R44, R36, UR6 ;  /* 0x000000062c187e2b */ /* 0x000fd00008000024 */
[----:B------:R-:W-:Y:S01]  /*1c90*/  DADD R30, -R24, UR6 ;  /* 0x00000006181e7e29 */ /* 0x000fe20008000100 */
[----:B------:R-:W-:Y:S01]  /*1ca0*/  UMOV UR6, 0xb9e7b0 ;  /* 0x00b9e7b000067882 */ /* 0x000fe20000000000 */
[----:B------:R-:W-:-:S06]  /*1cb0*/  UMOV UR7, 0x3c46a4cb ;  /* 0x3c46a4cb00077882 */ /* 0x000fcc0000000000 */
[----:B------:R-:W-:Y:S01]  /*1cc0*/  DFMA R30, R44, R36, R30 ;  /* 0x000000242c1e722b */ /* 0x000fe2000000001e */
[----:B------:R-:W-:Y:S01]  /*1cd0*/  SHF.R.U32.HI R44, RZ, 0x14, R33 ;  /* 0x00000014ff2c7819 */ /* 0x000fe20000011621 */
[C---:B------:R-:W-:Y:S01]  /*1ce0*/  DFMA R32, R22.reuse, R22, -R28 ;  /* 0x000000161620722b */ /* 0x040fe2000000081c */
[----:B------:R-:W-:Y:S01]  /*1cf0*/  @!P0 LEA.HI R44, R35, 0xffffffca, RZ, 0xc ;  /* 0xffffffca232c8811 */ /* 0x000fe200078f60ff */
[----:B------:R-:W-:Y:S01]  /*1d00*/  VIADD R35, R27, 0x100000 ;  /* 0x001000001b237836 */ /* 0x000fe20000000000 */
[----:B------:R-:W-:-:S05]  /*1d10*/  DMUL R36, R22, R28 ;  /* 0x0000001c16247228 */ /* 0x000fca0000000000 */
[----:B------:R-:W-:Y:S02]  /*1d20*/  DFMA R32, R22, R34, R32 ;  /* 0x000000221620722b */ /* 0x000fe40000000020 */
[----:B------:R-:W-:Y:S01]  /*1d30*/  DADD R34, R30, -UR6 ;  /* 0x800000061e227e29 */ /* 0x000fe20008000000 */
[----:B------:R-:W-:Y:S01]  /*1d40*/  UMOV UR6, 0x80000000 ;  /* 0x8000000000067882 */ /* 0x000fe20000000000 */
[----:B------:R-:W-:Y:S01]  /*1d50*/  DFMA R30, R22, R28, -R36 ;  /* 0x0000001c161e722b */ /* 0x000fe20000000824 */
[----:B------:R-:W-:-:S07]  /*1d60*/  UMOV UR7, 0x43300000 ;  /* 0x4330000000077882 */ /* 0x000fce0000000000 */
[----:B------:R-:W-:Y:S02]  /*1d70*/  DFMA R30, R26, R28, R30 ;  /* 0x0000001c1a1e722b */ /* 0x000fe4000000001e */
[----:B------:R-:W-:-:S06]  /*1d80*/  DADD R28, R24, R34 ;  /* 0x00000000181c7229 */ /* 0x000fcc0000000022 */
[----:B------:R-:W-:Y:S02]  /*1d90*/  DFMA R30, R22, R32, R30 ;  /* 0x00000020161e722b */ /* 0x000fe4000000001e */
[----:B------:R-:W-:Y:S02]  /*1da0*/  DADD R32, R24, -R28 ;  /* 0x0000000018207229 */ /* 0x000fe4000000081c */
[----:B------:R-:W-:-:S06]  /*1db0*/  DMUL R24, R28, R36 ;  /* 0x000000241c187228 */ /* 0x000fcc0000000000 */
[----:B------:R-:W-:Y:S02]  /*1dc0*/  DADD R34, R34, R32 ;  /* 0x0000000022227229 */ /* 0x000fe40000000020 */
[----:B------:R-:W-:-:S08]  /*1dd0*/  DFMA R32, R28, R36, -R24 ;  /* 0x000000241c20722b */ /* 0x000fd00000000818 */
[----:B------:R-:W-:-:S08]  /*1de0*/  DFMA R30, R28, R30, R32 ;  /* 0x0000001e1c1e722b */ /* 0x000fd00000000020 */
[----:B------:R-:W-:-:S08]  /*1df0*/  DFMA R34, R34, R36, R30 ;  /* 0x000000242222722b */ /* 0x000fd0000000001e */
[----:B------:R-:W-:-:S08]  /*1e00*/  DADD R30, R24, R34 ;  /* 0x00000000181e7229 */ /* 0x000fd00000000022 */
[--C-:B------:R-:W-:Y:S02]  /*1e10*/  DADD R28, R22, R30.reuse ;  /* 0x00000000161c7229 */ /* 0x100fe4000000001e */
[----:B------:R-:W-:-:S06]  /*1e20*/  DADD R24, R24, -R30 ;  /* 0x0000000018187229 */ /* 0x000fcc000000081e */
[----:B------:R-:W-:Y:S02]  /*1e30*/  DADD R22, R22, -R28 ;  /* 0x0000000016167229 */ /* 0x000fe4000000081c */
[----:B------:R-:W-:-:S06]  /*1e40*/  DADD R24, R34, R24 ;  /* 0x0000000022187229 */ /* 0x000fcc0000000018 */
[----:B------:R-:W-:-:S08]  /*1e50*/  DADD R22, R30, R22 ;  /* 0x000000001e167229 */ /* 0x000fd00000000016 */
[----:B------:R-:W-:Y:S01]  /*1e60*/  DADD R24, R24, R22 ;  /* 0x0000000018187229 */ /* 0x000fe20000000016 */
[C---:B------:R-:W-:Y:S02]  /*1e70*/  VIADD R22, R44.reuse, 0xfffffc01 ;  /* 0xfffffc012c167836 */ /* 0x040fe40000000000 */
[----:B------:R-:W-:Y:S02]  /*1e80*/  HFMA2 R23, -RZ, RZ, 3.59375, 0 ;  /* 0x43300000ff177431 */ /* 0x000fe400000001ff */
[----:B------:R-:W-:-:S03]  /*1e90*/  @P1 VIADD R22, R44, 0xfffffc02 ;  /* 0xfffffc022c161836 */ /* 0x000fc60000000000 */
[----:B------:R-:W-:Y:S02]  /*1ea0*/  DADD R26, R26, R24 ;  /* 0x000000001a1a7229 */ /* 0x000fe40000000018 */
[----:B------:R-:W-:-:S06]  /*1eb0*/  LOP3.LUT R22, R22, 0x80000000, RZ, 0x3c, !PT ;  /* 0x8000000016167812 */ /* 0x000fcc00078e3cff */
[----:B------:R-:W-:Y:S01]  /*1ec0*/  DADD R24, R22, -UR6 ;  /* 0x8000000616187e29 */ /* 0x000fe20008000000 */
[----:B------:R-:W-:Y:S01]  /*1ed0*/  UMOV UR6, 0xfefa39ef ;  /* 0xfefa39ef00067882 */ /* 0x000fe20000000000 */
[----:B------:R-:W-:Y:S01]  /*1ee0*/  DADD R30, R28, R26 ;  /* 0x000000001c1e7229 */ /* 0x000fe2000000001a */
[----:B------:R-:W-:-:S07]  /*1ef0*/  UMOV UR7, 0x3fe62e42 ;  /* 0x3fe62e4200077882 */ /* 0x000fce0000000000 */
[--C-:B------:R-:W-:Y:S02]  /*1f00*/  DFMA R22, R24, UR6, R30.reuse ;  /* 0x0000000618167c2b */ /* 0x100fe4000800001e */
[----:B------:R-:W-:-:S06]  /*1f10*/  DADD R32, R28, -R30 ;  /* 0x000000001c207229 */ /* 0x000fcc000000081e */
[----:B------:R-:W-:Y:S02]  /*1f20*/  DFMA R28, R24, -UR6, R22 ;  /* 0x80000006181c7c2b */ /* 0x000fe40008000016 */
[----:B------:R-:W-:-:S06]  /*1f30*/  DADD R32, R26, R32 ;  /* 0x000000001a207229 */ /* 0x000fcc0000000020 */
[----:B------:R-:W-:-:S08]  /*1f40*/  DADD R28, -R30, R28 ;  /* 0x000000001e1c7229 */ /* 0x000fd0000000011c */
[----:B------:R-:W-:-:S08]  /*1f50*/  DADD R26, R32, -R28 ;  /* 0x00000000201a7229 */ /* 0x000fd0000000081c */
[----:B------:R-:W-:-:S08]  /*1f60*/  DFMA R26, R24, UR8, R26 ;  /* 0x00000008181a7c2b */ /* 0x000fd0000800001a */
[----:B------:R-:W-:-:S08]  /*1f70*/  DADD R24, R22, R26 ;  /* 0x0000000016187229 */ /* 0x000fd0000000001a */
[----:B------:R-:W-:Y:S02]  /*1f80*/  DADD R22, R22, -R24 ;  /* 0x0000000016167229 */ /* 0x000fe40000000818 */
[----:B------:R-:W-:-:S06]  /*1f90*/  DMUL R28, R24, 2 ;  /* 0x40000000181c7828 */ /* 0x000fcc0000000000 */
[----:B------:R-:W-:Y:S02]  /*1fa0*/  DADD R26, R26, R22 ;  /* 0x000000001a1a7229 */ /* 0x000fe40000000016 */
[----:B------:R-:W-:-:S08]  /*1fb0*/  DFMA R24, R24, 2, -R28 ;  /* 0x400000001818782b */ /* 0x000fd0000000081c */
[----:B------:R-:W-:Y:S01]  /*1fc0*/  DFMA R26, R26, 2, R24 ;  /* 0x400000001a1a782b */ /* 0x000fe20000000018 */
[----:B------:R-:W-:Y:S02]  /*1fd0*/  IMAD.MOV.U32 R24, RZ, RZ, 0x652b82fe ;  /* 0x652b82feff187424 */ /* 0x000fe400078e00ff */
[----:B------:R-:W-:-:S05]  /*1fe0*/  IMAD.MOV.U32 R25, RZ, RZ, 0x3ff71547 ;  /* 0x3ff71547ff197424 */ /* 0x000fca00078e00ff */
[----:B------:R-:W-:-:S08]  /*1ff0*/  DADD R30, R28, R26 ;  /* 0x000000001c1e7229 */ /* 0x000fd0000000001a */
[----:B------:R-:W-:Y:S02]  /*2000*/  DFMA R24, R30, R24, 6.75539944105574400000e+15 ;  /* 0x433800001e18742b */ /* 0x000fe40000000018 */
[----:B------:R-:W-:Y:S01]  /*2010*/  FSETP.GEU.AND P0, PT, |R31|, 4.1917929649353027344, PT ;  /* 0x4086232b1f00780b */ /* 0x000fe20003f0e200 */
[----:B------:R-:W-:-:S05]  /*2020*/  DADD R28, R28, -R30 ;  /* 0x000000001c1c7229 */ /* 0x000fca000000081e */
[----:B------:R-:W-:-:S03]  /*2030*/  DADD R22, R24, -6.75539944105574400000e+15 ;  /* 0xc338000018167429 */ /* 0x000fc60000000000 */
[----:B------:R-:W-:-:S05]  /*2040*/  DADD R26, R26, R28 ;  /* 0x000000001a1a7229 */ /* 0x000fca000000001c */
[----:B------:R-:W-:Y:S01]  /*2050*/  DFMA R32, R22, -UR6, R30 ;  /* 0x8000000616207c2b */ /* 0x000fe2000800001e */
[----:B------:R-:W-:Y:S01]  /*2060*/  UMOV UR6, 0x3b39803f ;  /* 0x3b39803f00067882 */ /* 0x000fe20000000000 */
[----:B------:R-:W-:-:S06]  /*2070*/  UMOV UR7, 0x3c7abc9e ;  /* 0x3c7abc9e00077882 */ /* 0x000fcc0000000000 */
[----:B------:R-:W-:Y:S01]  /*2080*/  DFMA R32, R22, -UR6, R32 ;  /* 0x8000000616207c2b */ /* 0x000fe20008000020 */
[----:B------:R-:W-:Y:S01]  /*2090*/  UMOV UR6, 0x69ce2bdf ;  /* 0x69ce2bdf00067882 */ /* 0x000fe20000000000 */
[----:B------:R-:W-:Y:S01]  /*20a0*/  IMAD.MOV.U32 R22, RZ, RZ, -0x35dec16 ;  /* 0xfca213eaff167424 */ /* 0x000fe200078e00ff */
[----:B------:R-:W-:Y:S01]  /*20b0*/  UMOV UR7, 0x3e5ade15 ;  /* 0x3e5ade1500077882 */ /* 0x000fe20000000000 */
[----:B------:R-:W-:-:S06]  /*20c0*/  IMAD.MOV.U32 R23, RZ, RZ, 0x3e928af3 ;  /* 0x3e928af3ff177424 */ /* 0x000fcc00078e00ff */
[----:B------:R-:W-:Y:S01]  /*20d0*/  DFMA R22, R32, UR6, R22 ;  /* 0x0000000620167c2b */ /* 0x000fe20008000016 */
[----:B------:R-:W-:Y:S01]  /*20e0*/  UMOV UR6, 0x62401315 ;  /* 0x6240131500067882 */ /* 0x000fe20000000000 */
[----:B------:R-:W-:-:S06]  /*20f0*/  UMOV UR7, 0x3ec71dee ;  /* 0x3ec71dee00077882 */ /* 0x000fcc0000000000 */
[----:B------:R-:W-:Y:S01]  /*2100*/  DFMA R22, R32, R22, UR6 ;  /* 0x0000000620167e2b */ /* 0x000fe20008000016 */
        /* <DEDUP_REMOVED lines=20> */
[----:B------:R-:W-:-:S08]  /*2250*/  DFMA R22, R32, R22, UR6 ;  /* 0x0000000620167e2b */ /* 0x000fd00008000016 */
[----:B------:R-:W-:-:S08]  /*2260*/  DFMA R22, R32, R22, 1 ;  /* 0x3ff000002016742b */ /* 0x000fd00000000016 */
[----:B------:R-:W-:-:S10]  /*2270*/  DFMA R22, R32, R22, 1 ;  /* 0x3ff000002016742b */ /* 0x000fd40000000016 */
[----:B------:R-:W-:Y:S02]  /*2280*/  IMAD R29, R24, 0x100000, R23 ;  /* 0x00100000181d7824 */ /* 0x000fe400078e0217 */
[----:B------:R-:W-:Y:S01]  /*2290*/  IMAD.MOV.U32 R28, RZ, RZ, R22 ;  /* 0x000000ffff1c7224 */ /* 0x000fe200078e0016 */
[----:B------:R-:W-:Y:S06]  /*22a0*/  @!P0 BRA `(.L_x_39) ;  /* 0x0000000000308947 */ /* 0x000fec0003800000 */
[----:B------:R-:W-:Y:S01]  /*22b0*/  FSETP.GEU.AND P1, PT, |R31|, 4.2275390625, PT ;  /* 0x408748001f00780b */ /* 0x000fe20003f2e200 */
[C---:B------:R-:W-:Y:S02]  /*22c0*/  DADD R28, R30.reuse, +INF ;  /* 0x7ff000001e1c7429 */ /* 0x040fe40000000000 */
[----:B------:R-:W-:-:S08]  /*22d0*/  DSETP.GEU.AND P0, PT, R30, RZ, PT ;  /* 0x000000ff1e00722a */ /* 0x000fd00003f0e000 */
[----:B------:R-:W-:Y:S02]  /*22e0*/  FSEL R28, R28, RZ, P0 ;  /* 0x000000ff1c1c7208 */ /* 0x000fe40000000000 */
[----:B------:R-:W-:Y:S02]  /*22f0*/  @!P1 LEA.HI R25, R24, R24, RZ, 0x1 ;  /* 0x0000001818199211 */ /* 0x000fe400078f08ff */
[----:B------:R-:W-:Y:S02]  /*2300*/  FSEL R29, R29, RZ, P0 ;  /* 0x000000ff1d1d7208 */ /* 0x000fe40000000000 */
[----:B------:R-:W-:-:S04]  /*2310*/  @!P1 SHF.R.S32.HI R25, RZ, 0x1, R25 ;  /* 0x00000001ff199819 */ /* 0x000fc80000011419 */
[----:B------:R-:W-:Y:S01]  /*2320*/  @!P1 IADD3 R24, PT, PT, R24, -R25, RZ ;  /* 0x8000001918189210 */ /* 0x000fe20007ffe0ff */
[----:B------:R-:W-:-:S03]  /*2330*/  @!P1 IMAD R23, R25, 0x100000, R23 ;  /* 0x0010000019179824 */ /* 0x000fc600078e0217 */
[----:B------:R-:W-:Y:S01]  /*2340*/  @!P1 LEA R25, R24, 0x3ff00000, 0x14 ;  /* 0x3ff0000018199811 */ /* 0x000fe200078ea0ff */
[----:B------:R-:W-:-:S06]  /*2350*/  @!P1 IMAD.MOV.U32 R24, RZ, RZ, RZ ;  /* 0x000000ffff189224 */ /* 0x000fcc00078e00ff */
[----:B------:R-:W-:-:S11]  /*2360*/  @!P1 DMUL R28, R22, R24 ;  /* 0x00000018161c9228 */ /* 0x000fd60000000000 */
.L_x_39:
[----:B------:R-:W-:Y:S01]  /*2370*/  DFMA R26, R26, R28, R28 ;  /* 0x0000001c1a1a722b */ /* 0x000fe2000000001c */
[----:B------:R-:W-:Y:S01]  /*2380*/  IMAD.MOV.U32 R24, RZ, RZ, R0 ;  /* 0x000000ffff187224 */ /* 0x000fe200078e0000 */
[----:B------:R-:W-:Y:S01]  /*2390*/  DSETP.NEU.AND P0, PT, |R28|, +INF , PT ;  /* 0x7ff000001c00742a */ /* 0x000fe20003f0d200 */
[----:B------:R-:W-:-:S07]  /*23a0*/  IMAD.MOV.U32 R25, RZ, RZ, 0x0 ;  /* 0x00000000ff197424 */ /* 0x000fce00078e00ff */
[----:B------:R-:W-:Y:S02]  /*23b0*/  FSEL R22, R28, R26, !P0 ;  /* 0x0000001a1c167208 */ /* 0x000fe40004000000 */
[----:B------:R-:W-:Y:S01]  /*23c0*/  FSEL R26, R29, R27, !P0 ;  /* 0x0000001b1d1a7208 */ /* 0x000fe20004000000 */
[----:B------:R-:W-:Y:S06]  /*23d0*/  RET.REL.NODEC R24 `(_Z14gradientKernelPfS_S_S_mjj) ;  /* 0xffffffdc18087950 */ /* 0x000fec0003c3ffff */
.L_x_40:
        /* <DEDUP_REMOVED lines=10> */
.L_x_49:


//--------------------- .text._Z15smoothingKernelPfS_S_mjj --------------------------
	.section	.text._Z15smoothingKernelPfS_S_mjj,"ax",@progbits
	.align	128
        .global         _Z15smoothingKernelPfS_S_mjj
        .type           _Z15smoothingKernelPfS_S_mjj,@function
        .size           _Z15smoothingKernelPfS_S_mjj,(.L_x_52 - _Z15smoothingKernelPfS_S_mjj)
        .other          _Z15smoothingKernelPfS_S_mjj,@"STO_CUDA_ENTRY STV_DEFAULT"
_Z15smoothingKernelPfS_S_mjj:
.text._Z15smoothingKernelPfS_S_mjj:
        /* <DEDUP_REMOVED lines=13> */
[----:B0-----:R-:W-:-:S06]  /*00d0*/  IADD3 R2, PT, PT, R4, 0xffffffe, RZ ;  /* 0x0ffffffe04027810 */ /* 0x001fcc0007ffe0ff */
[----:B------:R0:W1:Y:S02]  /*00e0*/  F2I.FTZ.U32.TRUNC.NTZ R3, R2 ;  /* 0x0000000200037305 */ /* 0x000064000021f000 */
[----:B0-----:R-:W-:Y:S02]  /*00f0*/  HFMA2 R2, -RZ, RZ, 0, 0 ;  /* 0x00000000ff027431 */ /* 0x001fe400000001ff */
[----:B-1----:R-:W-:-:S04]  /*0100*/  IMAD.MOV R5, RZ, RZ, -R3 ;  /* 0x000000ffff057224 */ /* 0x002fc800078e0a03 */
[----:B------:R-:W-:-:S04]  /*0110*/  IMAD R5, R5, R10, RZ ;  /* 0x0000000a05057224 */ /* 0x000fc800078e02ff */
[----:B------:R-:W-:-:S06]  /*0120*/  IMAD.HI.U32 R3, R3, R5, R2 ;  /* 0x0000000503037227 */ /* 0x000fcc00078e0002 */
[----:B------:R-:W-:-:S04]  /*0130*/  IMAD.HI.U32 R0, R3, R8, RZ ;  /* 0x0000000803007227 */ /* 0x000fc800078e00ff */
[----:B------:R-:W-:-:S04]  /*0140*/  IMAD.MOV R3, RZ, RZ, -R0 ;  /* 0x000000ffff037224 */ /* 0x000fc800078e0a00 */
[----:B------:R-:W-:-:S05]  /*0150*/  IMAD R3, R10, R3, R8 ;  /* 0x000000030a037224 */ /* 0x000fca00078e0208 */
[----:B------:R-:W-:-:S13]  /*0160*/  ISETP.GE.U32.AND P0, PT, R3, R10, PT ;  /* 0x0000000a0300720c */ /* 0x000fda0003f06070 */
[----:B------:R-:W-:Y:S01]  /*0170*/  @P0 IADD3 R3, PT, PT, R3, -R10, RZ ;  /* 0x8000000a03030210 */ /* 0x000fe20007ffe0ff */
[----:B------:R-:W-:-:S03]  /*0180*/  @P0 VIADD R0, R0, 0x1 ;  /* 0x0000000100000836 */ /* 0x000fc60000000000 */
[----:B------:R-:W-:-:S13]  /*0190*/  ISETP.GE.U32.AND P1, PT, R3, R10, PT ;  /* 0x0000000a0300720c */ /* 0x000fda0003f26070 */
[----:B------:R-:W-:Y:S02]  /*01a0*/  @P1 IADD3 R0, PT, PT, R0, 0x1, RZ ;  /* 0x0000000100001810 */ /* 0x000fe40007ffe0ff */
[----:B------:R-:W-:-:S04]  /*01b0*/  @!P2 LOP3.LUT R0, RZ, R10, RZ, 0x33, !PT ;  /* 0x0000000aff00a212 */ /* 0x000fc800078e33ff */
[----:B------:R-:W-:Y:S01]  /*01c0*/  ISETP.GT.AND P2, PT, R0, 0x1, PT ;  /* 0x000000010000780c */ /* 0x000fe20003f44270 */
[----:B------:R-:W-:-:S04]  /*01d0*/  IMAD.MOV R3, RZ, RZ, -R0 ;  /* 0x000000ffff037224 */ /* 0x000fc800078e0a00 */
[----:B------:R-:W-:-:S05]  /*01e0*/  IMAD R2, R10, R3, R8 ;  /* 0x000000030a027224 */ /* 0x000fca00078e0208 */
[----:B------:R-:W-:-:S03]  /*01f0*/  ISETP.GT.AND P0, PT, R2, 0x1, PT ;  /* 0x000000010200780c */ /* 0x000fc60003f04270 */
[----:B------:R-:W0:Y:S01]  /*0200*/  @P2 LDC R7, c[0x0][0x3a4] ;  /* 0x0000e900ff072b82 */ /* 0x000e220000000800 */
[----:B------:R-:W-:Y:S02]  /*0210*/  @!P2 IMAD.MOV.U32 R4, RZ, RZ, 0x3 ;  /* 0x00000003ff04a424 */ /* 0x000fe400078e00ff */
[----:B------:R-:W-:Y:S01]  /*0220*/  @P2 IMAD.MOV.U32 R3, RZ, RZ, -0x2 ;  /* 0xfffffffeff032424 */ /* 0x000fe200078e00ff */
[----:B0-----:R-:W-:-:S04]  /*0230*/  @P2 IADD3 R5, PT, PT, R7, -0x3, RZ ;  /* 0xfffffffd07052810 */ /* 0x001fc80007ffe0ff */
[C---:B------:R-:W-:Y:S02]  /*0240*/  @P2 ISETP.GT.U32.AND P1, PT, R0.reuse, R5, PT ;  /* 0x000000050000220c */ /* 0x040fe40003f24070 */
[----:B------:R-:W-:Y:S02]  /*0250*/  @P2 IADD3 R5, PT, PT, -R0, R7, RZ ;  /* 0x0000000700052210 */ /* 0x000fe40007ffe1ff */
[----:B------:R-:W-:Y:S02]  /*0260*/  @P0 IADD3 R7, PT, PT, R10, -0x3, RZ ;  /* 0xfffffffd0a070810 */ /* 0x000fe40007ffe0ff */
[----:B------:R-:W-:Y:S01]  /*0270*/  @P2 SEL R4, R5, 0x3, P1 ;  /* 0x0000000305042807 */ /* 0x000fe20000800000 */
[----:B------:R-:W-:-:S03]  /*0280*/  @!P0 IMAD.MOV.U32 R5, RZ, RZ, 0x3 ;  /* 0x00000003ff058424 */ /* 0x000fc600078e00ff */
[----:B------:R-:W-:-:S13]  /*0290*/  ISETP.GE.AND P1, PT, R3, R4, PT ;  /* 0x000000040300720c */ /* 0x000fda0003f26270 */
[----:B------:R-:W-:Y:S05]  /*02a0*/  @P1 EXIT ;  /* 0x000000000000194d */ /* 0x000fea0003800000 */
[C---:B------:R-:W-:Y:S01]  /*02b0*/  @P0 ISETP.GT.U32.AND P1, PT, R2.reuse, R7, PT ;  /* 0x000000070200020c */ /* 0x040fe20003f24070 */
[----:B------:R-:W0:Y:S01]  /*02c0*/  LDCU.64 UR6, c[0x0][0x388] ;  /* 0x00007100ff0677ac */ /* 0x000e220008000a00 */
[CC--:B------:R-:W-:Y:S02]  /*02d0*/  @P0 IADD3 R6, PT, PT, -R2.reuse, R10.reuse, RZ ;  /* 0x0000000a02060210 */ /* 0x0c0fe40007ffe1ff */
[----:B------:R-:W-:Y:S01]  /*02e0*/  VIMNMX R9, PT, PT, R2, 0x2, !PT ;  /* 0x0000000202097848 */ /* 0x000fe20007fe0100 */
[----:B------:R-:W1:Y:S01]  /*02f0*/  LDCU.64 UR4, c[0x0][0x358] ;  /* 0x00006b00ff0477ac */ /* 0x000e620008000a00 */
[----:B------:R-:W-:Y:S02]  /*0300*/  @P0 SEL R5, R6, 0x3, P1 ;  /* 0x0000000306050807 */ /* 0x000fe40000800000 */
[----:B------:R-:W-:Y:S01]  /*0310*/  @!P0 IADD3 R6, PT, PT, -R2, RZ, RZ ;  /* 0x000000ff02068210 */ /* 0x000fe20007ffe1ff */
[----:B------:R-:W-:Y:S01]  /*0320*/  IMAD R10, R0, R10, R9 ;  /* 0x0000000a000a7224 */ /* 0x000fe200078e0209 */
[----:B------:R-:W-:Y:S01]  /*0330*/  @P0 MOV R6, 0xfffffffe ;  /* 0xfffffffe00060802 */ /* 0x000fe20000000f00 */
[----:B------:R-:W-:-:S05]  /*0340*/  IMAD.IADD R7, R8, 0x1, R5 ;  /* 0x0000000108077824 */ /* 0x000fca00078e0205 */
[C---:B------:R-:W-:Y:S02]  /*0350*/  LOP3.LUT R9, R7.reuse, 0x2, RZ, 0x3c, !PT ;  /* 0x0000000207097812 */ /* 0x040fe400078e3cff */
[--C-:B------:R-:W-:Y:S02]  /*0360*/  IADD3 R7, PT, PT, R7, 0x1, -R10.reuse ;  /* 0x0000000107077810 */ /* 0x100fe40007ffe80a */
[C---:B0-----:R-:W-:Y:S01]  /*0370*/  LEA R12, P1, R8.reuse, UR6, 0x2 ;  /* 0x00000006080c7c11 */ /* 0x041fe2000f8210ff */
[----:B------:R-:W-:Y:S01]  /*0380*/  IMAD.IADD R11, R9, 0x1, -R10 ;  /* 0x00000001090b7824 */ /* 0x000fe200078e0a0a */
[----:B------:R-:W-:Y:S01]  /*0390*/  ISETP.GE.U32.AND P0, PT, R7, 0x3, PT ;  /* 0x000000030700780c */ /* 0x000fe20003f06070 */
[C---:B------:R-:W-:Y:S01]  /*03a0*/  VIADD R7, R8.reuse, 0x3 ;  /* 0x0000000308077836 */ /* 0x040fe20000000000 */
[----:B------:R-:W-:Y:S01]  /*03b0*/  LEA.HI.X R13, R8, UR7, RZ, 0x2, P1 ;  /* 0x00000007080d7c11 */ /* 0x000fe200088f14ff */
[C---:B------:R-:W-:Y:S01]  /*03c0*/  VIADD R10, R6.reuse, 0x3 ;  /* 0x00000003060a7836 */ /* 0x040fe20000000000 */
[----:B------:R-:W-:-:S02]  /*03d0*/  IADD3 R8, PT, PT, R6, 0x1, RZ ;  /* 0x0000000106087810 */ /* 0x000fc40007ffe0ff */
[----:B------:R-:W-:Y:S02]  /*03e0*/  IADD3 R9, PT, PT, R6, 0x2, RZ ;  /* 0x0000000206097810 */ /* 0x000fe40007ffe0ff */
[----:B-1----:R-:W-:-:S07]  /*03f0*/  LOP3.LUT R11, R11, 0x3, RZ, 0xc0, !PT ;  /* 0x000000030b0b7812 */ /* 0x002fce00078ec0ff */
.L_x_46:
[----:B------:R-:W-:Y:S01]  /*0400*/  ISETP.GE.AND P1, PT, R6, R5, PT ;  /* 0x000000050600720c */ /* 0x000fe20003f26270 */
[----:B------:R-:W-:-:S12]  /*0410*/  BSSY.RECONVERGENT B0, `(.L_x_41) ;  /* 0x0000057000007945 */ /* 0x000fd80003800200 */
[----:B012--5:R-:W-:Y:S05]  /*0420*/  @P1 BRA `(.L_x_42) ;  /* 0x0000000400541947 */ /* 0x027fea0003800000 */
[----:B------:R0:W5:Y:S01]  /*0430*/  LDG.E R21, desc[UR4][R12.64] ;  /* 0x000000040c157981 */ /* 0x000162000c1e1900 */
[----:B------:R-:W-:Y:S01]  /*0440*/  ISETP.NE.AND P1, PT, R11, RZ, PT ;  /* 0x000000ff0b00720c */ /* 0x000fe20003f25270 */
[----:B------:R-:W-:Y:S01]  /*0450*/  BSSY.RECONVERGENT B1, `(.L_x_43) ;  /* 0x0000027000017945 */ /* 0x000fe20003800200 */
[----:B------:R-:W-:-:S11]  /*0460*/  MOV R20, R6 ;  /* 0x0000000600147202 */ /* 0x000fd60000000f00 */
[----:B0-----:R-:W-:Y:S05]  /*0470*/  @!P1 BRA `(.L_x_44) ;  /* 0x0000000000909947 */ /* 0x001fea0003800000 */
[----:B------:R-:W0:Y:S01]  /*0480*/  LDCU UR6, c[0x0][0x3a0] ;  /* 0x00007400ff0677ac */ /* 0x000e220008000800 */
[----:B------:R-:W1:Y:S01]  /*0490*/  LDC.64 R16, c[0x0][0x390] ;  /* 0x0000e400ff107b82 */ /* 0x000e620000000a00 */
[----:B------:R-:W-:Y:S01]  /*04a0*/  IADD3 R19, PT, PT, R0, R3, RZ ;  /* 0x0000000300137210 */ /* 0x000fe20007ffe0ff */
[----:B------:R-:W-:-:S06]  /*04b0*/  IMAD R18, R3, 0x5, R6 ;  /* 0x0000000503127824 */ /* 0x000fcc00078e0206 */
[----:B------:R-:W2:Y:S01]  /*04c0*/  LDC.64 R14, c[0x0][0x380] ;  /* 0x0000e000ff0e7b82 */ /* 0x000ea20000000a00 */
[----:B0-----:R-:W-:Y:S02]  /*04d0*/  IMAD R23, R19, UR6, R2 ;  /* 0x0000000613177c24 */ /* 0x001fe4000f8e0202 */
[----:B------:R-:W-:-:S03]  /*04e0*/  VIADD R19, R18, 0xc ;  /* 0x0000000c12137836 */ /* 0x000fc60000000000 */
[----:B------:R-:W-:Y:S01]  /*04f0*/  IADD3 R23, PT, PT, R23, R6, RZ ;  /* 0x0000000617177210 */ /* 0x000fe20007ffe0ff */
[----:B-1----:R-:W-:-:S05]  /*0500*/  IMAD.WIDE R16, R19, 0x4, R16 ;  /* 0x0000000413107825 */ /* 0x002fca00078e0210 */
[----:B------:R-:W3:Y:S01]  /*0510*/  LDG.E R20, desc[UR4][R16.64] ;  /* 0x0000000410147981 */ /* 0x000ee2000c1e1900 */
[----:B--2---:R-:W-:-:S06]  /*0520*/  IMAD.WIDE.U32 R18, R23, 0x4, R14 ;  /* 0x0000000417127825 */ /* 0x004fcc00078e000e */
[----:B------:R-:W2:Y:S01]  /*0530*/  LDG.E R18, desc[UR4][R18.64] ;  /* 0x0000000412127981 */ /* 0x000ea2000c1e1900 */
[----:B------:R-:W-:Y:S01]  /*0540*/  ISETP.NE.AND P1, PT, R11, 0x1, PT ;  /* 0x000000010b00780c */ /* 0x000fe20003f25270 */
[----:B---3--:R-:W-:-:S04]  /*0550*/  FMUL R20, R20, 0.0062893079593777656555 ;  /* 0x3bce168a14147820 */ /* 0x008fc80000400000 */
[----:B--2--5:R-:W-:-:S05]  /*0560*/  FFMA R21, R20, R18, R21 ;  /* 0x0000001214157223 */ /* 0x024fca0000000015 */
[----:B------:R0:W-:Y:S01]  /*0570*/  STG.E desc[UR4][R12.64], R21 ;  /* 0x000000150c007986 */ /* 0x0001e2000c101904 */
[----:B------:R-:W-:Y:S02]  /*0580*/  MOV R20, R8 ;  /* 0x0000000800147202 */ /* 0x000fe40000000f00 */
[----:B------:R-:W-:Y:S05]  /*0590*/  @!P1 BRA `(.L_x_44) ;  /* 0x0000000000489947 */ /* 0x000fea0003800000 */
[----:B------:R-:W-:Y:S01]  /*05a0*/  VIADD R19, R23, 0x1 ;  /* 0x0000000117137836 */ /* 0x000fe20000000000 */
[----:B------:R-:W2:Y:S03]  /*05b0*/  LDG.E R20, desc[UR4][R16.64+0x4] ;  /* 0x0000040410147981 */ /* 0x000ea6000c1e1900 */
[----:B------:R-:W-:-:S06]  /*05c0*/  IMAD.WIDE.U32 R18, R19, 0x4, R14 ;  /* 0x0000000413127825 */ /* 0x000fcc00078e000e */
[----:B------:R-:W0:Y:S01]  /*05d0*/  LDG.E R18, desc[UR4][R18.64] ;  /* 0x0000000412127981 */ /* 0x000e22000c1e1900 */
[----:B------:R-:W-:Y:S01]  /*05e0*/  ISETP.NE.AND P1, PT, R11, 0x2, PT ;  /* 0x000000020b00780c */ /* 0x000fe20003f25270 */
[----:B--2---:R-:W-:-:S04]  /*05f0*/  FMUL R20, R20, 0.0062893079593777656555 ;  /* 0x3bce168a14147820 */ /* 0x004fc80000400000 */
[----:B0-----:R-:W-:-:S05]  /*0600*/  FFMA R21, R20, R18, R21 ;  /* 0x0000001214157223 */ /* 0x001fca0000000015 */
[----:B------:R1:W-:Y:S01]  /*0610*/  STG.E desc[UR4][R12.64], R21 ;  /* 0x000000150c007986 */ /* 0x0003e2000c101904 */
[----:B------:R-:W-:Y:S02]  /*0620*/  MOV R20, R9 ;  /* 0x0000000900147202 */ /* 0x000fe40000000f00 */
[----:B------:R-:W-:Y:S05]  /*0630*/  @!P1 BRA `(.L_x_44) ;  /* 0x0000000000209947 */ /* 0x000fea0003800000 */
[----:B------:R-:W-:Y:S01]  /*0640*/  IADD3 R23, PT, PT, R23, 0x2, RZ ;  /* 0x0000000217177810 */ /* 0x000fe20007ffe0ff */
[----:B------:R-:W2:Y:S04]  /*0650*/  LDG.E R16, desc[UR4][R16.64+0x8] ;  /* 0x0000080410107981 */ /* 0x000ea8000c1e1900 */
[----:B------:R-:W-:-:S06]  /*0660*/  IMAD.WIDE.U32 R14, R23, 0x4, R14 ;  /* 0x00000004170e7825 */ /* 0x000fcc00078e000e */
[----:B------:R-:W1:Y:S01]  /*0670*/  LDG.E R14, desc[UR4][R14.64] ;  /* 0x000000040e0e7981 */ /* 0x000e62000c1e1900 */
[----:B------:R-:W-:Y:S02]  /*0680*/  IMAD.MOV.U32 R20, RZ, RZ, R10 ;  /* 0x000000ffff147224 */ /* 0x000fe400078e000a */
[----:B--2---:R-:W-:-:S04]  /*0690*/  FMUL R18, R16, 0.0062893079593777656555 ;  /* 0x3bce168a10127820 */ /* 0x004fc80000400000 */
[----:B-1----:R-:W-:-:S05]  /*06a0*/  FFMA R21, R18, R14, R21 ;  /* 0x0000000e12157223 */ /* 0x002fca0000000015 */
[----:B------:R2:W-:Y:S02]  /*06b0*/  STG.E desc[UR4][R12.64], R21 ;  /* 0x000000150c007986 */ /* 0x0005e4000c101904 */
.L_x_44:
[----:B------:R-:W-:Y:S05]  /*06c0*/  BSYNC.RECONVERGENT B1 ;  /* 0x0000000000017941 */ /* 0x000fea0003800200 */
.L_x_43:
[----:B------:R-:W-:Y:S05]  /*06d0*/  @!P0 BRA `(.L_x_42) ;  /* 0x0000000000a88947 */ /* 0x000fea0003800000 */
[----:B------:R-:W3:Y:S01]  /*06e0*/  LDCU UR6, c[0x0][0x3a0] ;  /* 0x00007400ff0677ac */ /* 0x000ee20008000800 */
[----:B------:R-:W-:Y:S01]  /*06f0*/  IADD3 R14, PT, PT, R7, R20, RZ ;  /* 0x00000014070e7210 */ /* 0x000fe20007ffe0ff */
[----:B------:R-:W-:Y:S01]  /*0700*/  IMAD R24, R3, 0x5, R20 ;  /* 0x0000000503187824 */ /* 0x000fe200078e0214 */
[----:B------:R-:W-:-:S03]  /*0710*/  IADD3 R22, PT, PT, R20, 0xc, RZ ;  /* 0x0000000c14167810 */ /* 0x000fc60007ffe0ff */
[----:B---3--:R-:W-:-:S07]  /*0720*/  IMAD R23, R3, UR6, R14 ;  /* 0x0000000603177c24 */ /* 0x008fce000f8e020e */
.L_x_45:
[----:B------:R-:W3:Y:S01]  /*0730*/  LDC.64 R16, c[0x0][0x390] ;  /* 0x0000e400ff107b82 */ /* 0x000ee20000000a00 */
[----:B------:R-:W-:Y:S01]  /*0740*/  VIADD R19, R24, 0xc ;  /* 0x0000000c18137836 */ /* 0x000fe20000000000 */
[----:B------:R-:W-:-:S06]  /*0750*/  IADD3 R25, PT, PT, R23, -0x3, RZ ;  /* 0xfffffffd17197810 */ /* 0x000fcc0007ffe0ff */
[----:B------:R-:W4:Y:S01]  /*0760*/  LDC.64 R14, c[0x0][0x380] ;  /* 0x0000e000ff0e7b82 */ /* 0x000f220000000a00 */
[----:B---3--:R-:W-:-:S05]  /*0770*/  IMAD.WIDE R16, R19, 0x4, R16 ;  /* 0x0000000413107825 */ /* 0x008fca00078e0210 */
[----:B------:R-:W3:Y:S01]  /*0780*/  LDG.E R20, desc[UR4][R16.64] ;  /* 0x0000000410147981 */ /* 0x000ee2000c1e1900 */
[----:B----4-:R-:W-:-:S06]  /*0790*/  IMAD.WIDE.U32 R18, R25, 0x4, R14 ;  /* 0x0000000419127825 */ /* 0x010fcc00078e000e */
[----:B------:R-:W4:Y:S01]  /*07a0*/  LDG.E R18, desc[UR4][R18.64] ;  /* 0x0000000412127981 */ /* 0x000f22000c1e1900 */
[----:B------:R-:W-:Y:S01]  /*07b0*/  IADD3 R25, PT, PT, R23, -0x2, RZ ;  /* 0xfffffffe17197810 */ /* 0x000fe20007ffe0ff */
[----:B---3--:R-:W-:-:S04]  /*07c0*/  FMUL R20, R20, 0.0062893079593777656555 ;  /* 0x3bce168a14147820 */ /* 0x008fc80000400000 */
[----:B----45:R-:W-:Y:S01]  /*07d0*/  FFMA R27, R20, R18, R21 ;  /* 0x00000012141b7223 */ /* 0x030fe20000000015 */
[----:B012---:R-:W-:-:S04]  /*07e0*/  IMAD.WIDE.U32 R20, R25, 0x4, R14 ;  /* 0x0000000419147825 */ /* 0x007fc800078e000e */
[----:B------:R0:W-:Y:S04]  /*07f0*/  STG.E desc[UR4][R12.64], R27 ;  /* 0x0000001b0c007986 */ /* 0x0001e8000c101904 */
[----:B------:R-:W2:Y:S04]  /*0800*/  LDG.E R25, desc[UR4][R16.64+0x4] ;  /* 0x0000040410197981 */ /* 0x000ea8000c1e1900 */
[----:B------:R-:W3:Y:S01]  /*0810*/  LDG.E R20, desc[UR4][R20.64] ;  /* 0x0000000414147981 */ /* 0x000ee2000c1e1900 */
[----:B------:R-:W-:-:S04]  /*0820*/  VIADD R29, R23, 0xffffffff ;  /* 0xffffffff171d7836 */ /* 0x000fc80000000000 */
[----:B------:R-:W-:-:S04]  /*0830*/  IMAD.WIDE.U32 R18, R29, 0x4, R14 ;  /* 0x000000041d127825 */ /* 0x000fc800078e000e */
[----:B--2---:R-:W-:-:S04]  /*0840*/  FMUL R26, R25, 0.0062893079593777656555 ;  /* 0x3bce168a191a7820 */ /* 0x004fc80000400000 */
[----:B---3--:R-:W-:-:S05]  /*0850*/  FFMA R25, R26, R20, R27 ;  /* 0x000000141a197223 */ /* 0x008fca000000001b */
[----:B------:R3:W-:Y:S04]  /*0860*/  STG.E desc[UR4][R12.64], R25 ;  /* 0x000000190c007986 */ /* 0x0007e8000c101904 */
[----:B------:R-:W2:Y:S04]  /*0870*/  LDG.E R26, desc[UR4][R16.64+0x8] ;  /* 0x00000804101a7981 */ /* 0x000ea8000c1e1900 */
[----:B------:R-:W0:Y:S01]  /*0880*/  LDG.E R18, desc[UR4][R18.64] ;  /* 0x0000000412127981 */ /* 0x000e22000c1e1900 */
[----:B------:R-:W-:-:S04]  /*0890*/  IMAD.WIDE.U32 R14, R23, 0x4, R14 ;  /* 0x00000004170e7825 */ /* 0x000fc800078e000e */
[----:B--2---:R-:W-:-:S04]  /*08a0*/  FMUL R26, R26, 0.0062893079593777656555 ;  /* 0x3bce168a1a1a7820 */ /* 0x004fc80000400000 */
[----:B0-----:R-:W-:-:S05]  /*08b0*/  FFMA R27, R26, R18, R25 ;  /* 0x000000121a1b7223 */ /* 0x001fca0000000019 */
[----:B------:R3:W-:Y:S04]  /*08c0*/  STG.E desc[UR4][R12.64], R27 ;  /* 0x0000001b0c007986 */ /* 0x0007e8000c101904 */
[----:B------:R-:W2:Y:S04]  /*08d0*/  LDG.E R20, desc[UR4][R16.64+0xc] ;  /* 0x00000c0410147981 */ /* 0x000ea8000c1e1900 */
[----:B------:R-:W4:Y:S01]  /*08e0*/  LDG.E R14, desc[UR4][R14.64] ;  /* 0x000000040e0e7981 */ /* 0x000f22000c1e1900 */
[----:B------:R-:W-:Y:S01]  /*08f0*/  VIADD R24, R24, 0x4 ;  /* 0x0000000418187836 */ /* 0x000fe20000000000 */
[----:B------:R-:W-:Y:S01]  /*0900*/  IADD3 R23, PT, PT, R23, 0x4, RZ ;  /* 0x0000000417177810 */ /* 0x000fe20007ffe0ff */
[----:B--2---:R-:W-:-:S04]  /*0910*/  FMUL R20, R20, 0.0062893079593777656555 ;  /* 0x3bce168a14147820 */ /* 0x004fc80000400000 */
[----:B----4-:R-:W-:Y:S01]  /*0920*/  FFMA R21, R20, R14, R27 ;  /* 0x0000000e14157223 */ /* 0x010fe2000000001b */
[----:B------:R-:W-:-:S04]  /*0930*/  IADD3 R20, PT, PT, R22, -0x8, RZ ;  /* 0xfffffff816147810 */ /* 0x000fc80007ffe0ff */
[----:B------:R3:W-:Y:S01]  /*0940*/  STG.E desc[UR4][R12.64], R21 ;  /* 0x000000150c007986 */ /* 0x0007e2000c101904 */
[----:B------:R-:W-:Y:S02]  /*0950*/  ISETP.GE.AND P1, PT, R20, R5, PT ;  /* 0x000000051400720c */ /* 0x000fe40003f26270 */
[----:B------:R-:W-:-:S11]  /*0960*/  IADD3 R22, PT, PT, R22, 0x4, RZ ;  /* 0x0000000416167810 */ /* 0x000fd60007ffe0ff */
[----:B---3--:R-:W-:Y:S05]  /*0970*/  @!P1 BRA `(.L_x_45) ;  /* 0xfffffffc006c9947 */ /* 0x008fea000383ffff */
.L_x_42:
[----:B------:R-:W-:Y:S05]  /*0980*/  BSYNC.RECONVERGENT B0 ;  /* 0x0000000000007941 */ /* 0x000fea0003800200 */
.L_x_41:
[----:B------:R-:W-:-:S04]  /*0990*/  IADD3 R3, PT, PT, R3, 0x1, RZ ;  /* 0x0000000103037810 */ /* 0x000fc80007ffe0ff */
[----:B------:R-:W-:-:S13]  /*09a0*/  ISETP.GE.AND P1, PT, R3, R4, PT ;  /* 0x000000040300720c */ /* 0x000fda0003f26270 */
[----:B------:R-:W-:Y:S05]  /*09b0*/  @!P1 BRA `(.L_x_46) ;  /* 0xfffffff800909947 */ /* 0x000fea000383ffff */
[----:B------:R-:W-:Y:S05]  /*09c0*/  EXIT ;  /* 0x000000000000794d */ /* 0x000fea0003800000 */
.L_x_47:
        /* <DEDUP_REMOVED lines=11> */
.L_x_52:


//--------------------- .nv.shared.reserved.0     --------------------------
	.section	.nv.shared.reserved.0,"aw",@nobits
	.weak		__nv_reservedSMEM_offset_0_alias
	.size		__nv_reservedSMEM_offset_0_alias, 0, 64
	.other		__nv_reservedSMEM_offset_0_alias,@"STO_CUDA_RESERVED_SHARED STV_DEFAULT"
__nv_reservedSMEM_offset_0_alias:
	.zero		0
	.zero		64


//--------------------- .nv.constant0._Z18minmaxfilterKernelPfS_m --------------------------
	.section	.nv.constant0._Z18minmaxfilterKernelPfS_m,"a",@progbits
	.sectionflags	@""
	.align	4
.nv.constant0._Z18minmaxfilterKernelPfS_m:
	.zero		920


//--------------------- .nv.constant0._Z14gradientKernelPfS_S_S_mjj --------------------------
	.section	.nv.constant0._Z14gradientKernelPfS_S_S_mjj,"a",@progbits
	.sectionflags	@""
	.align	4
.nv.constant0._Z14gradientKernelPfS_S_S_mjj:
	.zero		944


//--------------------- .nv.constant0._Z15smoothingKernelPfS_S_mjj --------------------------
	.section	.nv.constant0._Z15smoothingKernelPfS_S_mjj,"a",@progbits
	.sectionflags	@""
	.align	4
.nv.constant0._Z15smoothingKernelPfS_S_mjj:
	.zero		936


//--------------------- SYMBOLS --------------------------

	.type		.nv.reservedSmem.offset0,@object
	.size		.nv.reservedSmem.offset0,0x4
